//
// Generated by NVIDIA NVVM Compiler
//
// Compiler Build ID: CL-36424714
// Cuda compilation tools, release 13.0, V13.0.88
// Based on NVVM 20.0.0
//

.version 9.0
.target sm_100
.address_size 64

	// .globl	medianKernel

.visible .entry medianKernel(
	.param .u32 medianKernel_param_0,
	.param .u64 .ptr .align 1 medianKernel_param_1,
	.param .u32 medianKernel_param_2,
	.param .u32 medianKernel_param_3,
	.param .u64 .ptr .align 1 medianKernel_param_4,
	.param .u32 medianKernel_param_5,
	.param .u64 .ptr .align 1 medianKernel_param_6,
	.param .u32 medianKernel_param_7,
	.param .u64 .ptr .align 1 medianKernel_param_8,
	.param .u32 medianKernel_param_9
)
{
	.reg .pred 	%p<68>;
	.reg .b16 	%rs<20>;
	.reg .b32 	%r<246>;
	.reg .b32 	%f<128>;
	.reg .b64 	%rd<146>;
	.reg .b64 	%fd<28>;

	ld.param.u64 	%rd29, [medianKernel_param_1];
	ld.param.u32 	%r124, [medianKernel_param_3];
	ld.param.u64 	%rd30, [medianKernel_param_4];
	ld.param.u32 	%r125, [medianKernel_param_5];
	ld.param.u64 	%rd31, [medianKernel_param_6];
	ld.param.u64 	%rd28, [medianKernel_param_8];
	cvta.to.global.u64 	%rd1, %rd28;
	cvta.to.global.u64 	%rd2, %rd31;
	cvta.to.global.u64 	%rd3, %rd29;
	cvta.to.global.u64 	%rd4, %rd30;
	mov.u32 	%r126, %ctaid.y;
	mov.u32 	%r127, %ctaid.x;
	mov.u32 	%r128, %nctaid.x;
	mad.lo.s32 	%r1, %r126, %r128, %r127;
	div.s32 	%r2, %r125, %r124;
	setp.ge.s32 	%p1, %r1, %r2;
	@%p1 bra 	$L__BB0_77;
	ld.param.u32 	%r178, [medianKernel_param_0];
	mul.lo.s32 	%r3, %r124, %r1;
	shl.b32 	%r4, %r178, 1;
	mad.lo.s32 	%r5, %r1, %r4, %r1;
	add.s32 	%r6, %r3, %r124;
	setp.lt.s32 	%p2, %r124, 1;
	@%p2 bra 	$L__BB0_8;
	add.s32 	%r130, %r3, 1;
	max.s32 	%r131, %r6, %r130;
	sub.s32 	%r7, %r131, %r3;
	and.b32  	%r8, %r7, 3;
	sub.s32 	%r132, %r3, %r131;
	setp.gt.u32 	%p3, %r132, -4;
	mov.b32 	%r191, 0;
	mov.u32 	%r192, %r3;
	@%p3 bra 	$L__BB0_5;
	and.b32  	%r191, %r7, -4;
	mov.b32 	%r201, 0;
$L__BB0_4:
	add.s32 	%r134, %r201, %r3;
	mul.wide.s32 	%rd32, %r134, 4;
	add.s64 	%rd33, %rd4, %rd32;
	ld.global.f32 	%f36, [%rd33];
	mul.wide.u32 	%rd34, %r201, 4;
	add.s64 	%rd35, %rd2, %rd34;
	ld.global.f32 	%f37, [%rd35];
	div.rn.f32 	%f38, %f36, %f37;
	st.global.f32 	[%rd33], %f38;
	ld.global.f32 	%f39, [%rd33+4];
	ld.global.f32 	%f40, [%rd35+4];
	div.rn.f32 	%f41, %f39, %f40;
	st.global.f32 	[%rd33+4], %f41;
	ld.global.f32 	%f42, [%rd33+8];
	ld.global.f32 	%f43, [%rd35+8];
	div.rn.f32 	%f44, %f42, %f43;
	st.global.f32 	[%rd33+8], %f44;
	ld.global.f32 	%f45, [%rd33+12];
	ld.global.f32 	%f46, [%rd35+12];
	div.rn.f32 	%f47, %f45, %f46;
	st.global.f32 	[%rd33+12], %f47;
	add.s32 	%r201, %r201, 4;
	add.s32 	%r192, %r201, %r3;
	setp.eq.s32 	%p4, %r201, %r191;
	@%p4 bra 	$L__BB0_5;
	bra.uni 	$L__BB0_4;
$L__BB0_5:
	setp.eq.s32 	%p5, %r8, 0;
	@%p5 bra 	$L__BB0_8;
	mov.b32 	%r194, 0;
$L__BB0_7:
	.pragma "nounroll";
	mul.wide.s32 	%rd36, %r192, 4;
	add.s64 	%rd37, %rd4, %rd36;
	ld.global.f32 	%f48, [%rd37];
	mul.wide.u32 	%rd38, %r191, 4;
	add.s64 	%rd39, %rd2, %rd38;
	ld.global.f32 	%f49, [%rd39];
	div.rn.f32 	%f50, %f48, %f49;
	st.global.f32 	[%rd37], %f50;
	add.s32 	%r191, %r191, 1;
	add.s32 	%r192, %r192, 1;
	add.s32 	%r194, %r194, 1;
	setp.ne.s32 	%p6, %r194, %r8;
	@%p6 bra 	$L__BB0_7;
$L__BB0_8:
	ld.param.u32 	%r179, [medianKernel_param_0];
	add.s32 	%r209, %r3, %r179;
	setp.lt.s32 	%p7, %r179, 0;
	mov.u32 	%r202, %r5;
	@%p7 bra 	$L__BB0_13;
	max.s32 	%r19, %r3, %r209;
	sub.s32 	%r137, %r19, %r3;
	add.s32 	%r138, %r137, 1;
	and.b32  	%r20, %r138, 3;
	setp.eq.s32 	%p8, %r20, 0;
	mov.u32 	%r198, %r3;
	mov.u32 	%r202, %r5;
	@%p8 bra 	$L__BB0_12;
	mov.b32 	%r197, 0;
	mov.u32 	%r198, %r3;
	mov.u32 	%r202, %r5;
$L__BB0_11:
	.pragma "nounroll";
	mul.wide.s32 	%rd40, %r198, 4;
	add.s64 	%rd41, %rd4, %rd40;
	ld.global.f32 	%f51, [%rd41];
	mul.wide.s32 	%rd42, %r202, 4;
	add.s64 	%rd43, %rd3, %rd42;
	st.global.f32 	[%rd43], %f51;
	add.s32 	%r202, %r202, 1;
	add.s32 	%r198, %r198, 1;
	add.s32 	%r197, %r197, 1;
	setp.ne.s32 	%p9, %r197, %r20;
	@%p9 bra 	$L__BB0_11;
$L__BB0_12:
	setp.lt.u32 	%p10, %r137, 3;
	@%p10 bra 	$L__BB0_13;
	bra.uni 	$L__BB0_16;
$L__BB0_13:
	ld.param.u32 	%r180, [medianKernel_param_0];
	add.s32 	%r237, %r5, %r180;
	setp.lt.s32 	%p12, %r180, 1;
	mov.u32 	%r205, %r5;
	@%p12 bra 	$L__BB0_14;
	bra.uni 	$L__BB0_18;
$L__BB0_14:
	ld.param.u32 	%r181, [medianKernel_param_0];
	and.b32  	%r142, %r181, 1;
	setp.eq.b32 	%p17, %r142, 1;
	@%p17 bra 	$L__BB0_23;
	ld.param.u32 	%r207, [medianKernel_param_0];
	ld.global.f32 	%f61, [%rd2];
	mul.wide.s32 	%rd59, %r3, 4;
	add.s64 	%rd60, %rd4, %rd59;
	ld.global.f32 	%f62, [%rd60];
	shr.s32 	%r146, %r207, 1;
	mul.wide.s32 	%rd61, %r5, 4;
	add.s64 	%rd62, %rd3, %rd61;
	mul.wide.s32 	%rd63, %r146, 4;
	add.s64 	%rd64, %rd62, %rd63;
	ld.global.f32 	%f63, [%rd64];
	sub.f32 	%f64, %f62, %f63;
	mul.f32 	%f65, %f61, %f64;
	cvt.rzi.s32.f32 	%r147, %f65;
	mul.wide.s32 	%rd65, %r1, 4;
	add.s64 	%rd66, %rd1, %rd65;
	max.s32 	%r148, %r147, 0;
	st.global.u32 	[%rd66], %r148;
	mov.b16 	%rs16, 0;
	bra.uni 	$L__BB0_24;
$L__BB0_16:
	mul.wide.s32 	%rd44, %r198, 4;
	add.s64 	%rd45, %rd4, %rd44;
	ld.global.f32 	%f52, [%rd45];
	mul.wide.s32 	%rd46, %r202, 4;
	add.s64 	%rd47, %rd3, %rd46;
	st.global.f32 	[%rd47], %f52;
	ld.global.f32 	%f53, [%rd45+4];
	st.global.f32 	[%rd47+4], %f53;
	ld.global.f32 	%f54, [%rd45+8];
	st.global.f32 	[%rd47+8], %f54;
	add.s32 	%r141, %r198, 3;
	ld.global.f32 	%f55, [%rd45+12];
	st.global.f32 	[%rd47+12], %f55;
	add.s32 	%r202, %r202, 4;
	add.s32 	%r198, %r198, 4;
	setp.lt.s32 	%p11, %r141, %r209;
	@%p11 bra 	$L__BB0_16;
	bra.uni 	$L__BB0_13;
$L__BB0_17:
	setp.le.s32 	%p16, %r237, %r205;
	@%p16 bra 	$L__BB0_14;
$L__BB0_18:
	add.s32 	%r205, %r205, 1;
	sub.s32 	%r41, %r237, %r205;
	setp.ge.s32 	%p13, %r5, %r41;
	@%p13 bra 	$L__BB0_17;
	mul.wide.s32 	%rd48, %r5, 4;
	add.s64 	%rd49, %rd3, %rd48;
	ld.global.f32 	%f116, [%rd49];
	mov.u32 	%r206, %r5;
$L__BB0_20:
	mul.wide.s32 	%rd50, %r206, 4;
	add.s64 	%rd5, %rd3, %rd50;
	add.s32 	%r206, %r206, 1;
	ld.global.f32 	%f117, [%rd5+4];
	setp.leu.f32 	%p14, %f116, %f117;
	@%p14 bra 	$L__BB0_22;
	ld.global.f32 	%f4, [%rd5];
	st.global.f32 	[%rd5], %f117;
	st.global.f32 	[%rd5+4], %f4;
	mov.f32 	%f117, %f4;
$L__BB0_22:
	setp.lt.s32 	%p15, %r206, %r41;
	mov.f32 	%f116, %f117;
	@%p15 bra 	$L__BB0_20;
	bra.uni 	$L__BB0_17;
$L__BB0_23:
	ld.param.u32 	%r182, [medianKernel_param_0];
	ld.global.f32 	%f56, [%rd2];
	cvt.f64.f32 	%fd1, %f56;
	mul.wide.s32 	%rd51, %r3, 4;
	add.s64 	%rd52, %rd4, %rd51;
	ld.global.f32 	%f57, [%rd52];
	cvt.f64.f32 	%fd2, %f57;
	add.s32 	%r207, %r182, -1;
	shr.s32 	%r143, %r207, 1;
	mul.wide.s32 	%rd53, %r5, 4;
	add.s64 	%rd54, %rd3, %rd53;
	mul.wide.s32 	%rd55, %r143, 4;
	add.s64 	%rd56, %rd54, %rd55;
	ld.global.f32 	%f58, [%rd56];
	ld.global.f32 	%f59, [%rd56+4];
	add.f32 	%f60, %f58, %f59;
	cvt.f64.f32 	%fd3, %f60;
	fma.rn.f64 	%fd4, %fd3, 0dBFE0000000000000, %fd2;
	mul.f64 	%fd5, %fd4, %fd1;
	cvt.rzi.s32.f64 	%r144, %fd5;
	mul.wide.s32 	%rd57, %r1, 4;
	add.s64 	%rd58, %rd1, %rd57;
	max.s32 	%r145, %r144, 0;
	st.global.u32 	[%rd58], %r145;
	mov.b16 	%rs16, 1;
$L__BB0_24:
	ld.param.u32 	%r184, [medianKernel_param_0];
	shr.s32 	%r46, %r207, 1;
	add.s32 	%r47, %r5, 1;
	add.s32 	%r220, %r1, %r2;
	add.s32 	%r221, %r3, 1;
	setp.ge.s32 	%p18, %r184, %r4;
	mov.b32 	%r222, 1;
	@%p18 bra 	$L__BB0_38;
	add.s32 	%r211, %r47, %r46;
	mov.b32 	%r222, 1;
	mul.wide.s32 	%rd71, %r5, 4;
	add.s64 	%rd72, %rd3, %rd71;
$L__BB0_26:
	add.s32 	%r57, %r209, 1;
	mul.wide.s32 	%rd67, %r209, 4;
	add.s64 	%rd68, %rd4, %rd67;
	ld.global.f32 	%f66, [%rd68+4];
	mul.wide.s32 	%rd69, %r202, 4;
	add.s64 	%rd70, %rd3, %rd69;
	st.global.f32 	[%rd70], %f66;
	setp.ge.s32 	%p19, %r5, %r202;
	@%p19 bra 	$L__BB0_34;
	mov.u32 	%r214, %r5;
$L__BB0_28:
	sub.s32 	%r59, %r202, %r214;
	setp.ge.s32 	%p20, %r5, %r59;
	@%p20 bra 	$L__BB0_33;
	ld.global.f32 	%f118, [%rd72];
	mov.u32 	%r215, %r5;
$L__BB0_30:
	mul.wide.s32 	%rd73, %r215, 4;
	add.s64 	%rd6, %rd3, %rd73;
	add.s32 	%r215, %r215, 1;
	ld.global.f32 	%f119, [%rd6+4];
	setp.leu.f32 	%p21, %f118, %f119;
	@%p21 bra 	$L__BB0_32;
	ld.global.f32 	%f9, [%rd6];
	st.global.f32 	[%rd6], %f119;
	st.global.f32 	[%rd6+4], %f9;
	mov.f32 	%f119, %f9;
$L__BB0_32:
	setp.lt.s32 	%p22, %r215, %r59;
	mov.f32 	%f118, %f119;
	@%p22 bra 	$L__BB0_30;
$L__BB0_33:
	add.s32 	%r214, %r214, 1;
	setp.lt.s32 	%p23, %r214, %r202;
	@%p23 bra 	$L__BB0_28;
$L__BB0_34:
	ld.param.u64 	%rd136, [medianKernel_param_8];
	cvta.to.global.u64 	%rd7, %rd136;
	and.b16  	%rs8, %rs16, 255;
	setp.eq.s16 	%p24, %rs8, 0;
	@%p24 bra 	$L__BB0_36;
	mul.wide.u32 	%rd74, %r222, 4;
	add.s64 	%rd75, %rd2, %rd74;
	ld.global.f32 	%f67, [%rd75];
	mul.wide.s32 	%rd76, %r221, 4;
	add.s64 	%rd77, %rd4, %rd76;
	ld.global.f32 	%f68, [%rd77];
	mul.wide.s32 	%rd78, %r211, 4;
	add.s64 	%rd79, %rd3, %rd78;
	ld.global.f32 	%f69, [%rd79];
	sub.f32 	%f70, %f68, %f69;
	mul.f32 	%f71, %f67, %f70;
	cvt.rzi.s32.f32 	%r151, %f71;
	mul.wide.s32 	%rd80, %r220, 4;
	add.s64 	%rd81, %rd7, %rd80;
	max.s32 	%r152, %r151, 0;
	st.global.u32 	[%rd81], %r152;
	add.s32 	%r211, %r211, 1;
	mov.b16 	%rs16, 0;
	bra.uni 	$L__BB0_37;
$L__BB0_36:
	mul.wide.u32 	%rd82, %r222, 4;
	add.s64 	%rd83, %rd2, %rd82;
	ld.global.f32 	%f72, [%rd83];
	cvt.f64.f32 	%fd6, %f72;
	mul.wide.s32 	%rd84, %r221, 4;
	add.s64 	%rd85, %rd4, %rd84;
	ld.global.f32 	%f73, [%rd85];
	cvt.f64.f32 	%fd7, %f73;
	mul.wide.s32 	%rd86, %r211, 4;
	add.s64 	%rd87, %rd3, %rd86;
	ld.global.f32 	%f74, [%rd87];
	ld.global.f32 	%f75, [%rd87+-4];
	add.f32 	%f76, %f74, %f75;
	cvt.f64.f32 	%fd8, %f76;
	fma.rn.f64 	%fd9, %fd8, 0dBFE0000000000000, %fd7;
	mul.f64 	%fd10, %fd9, %fd6;
	cvt.rzi.s32.f64 	%r153, %fd10;
	mul.wide.s32 	%rd88, %r220, 4;
	add.s64 	%rd89, %rd7, %rd88;
	max.s32 	%r154, %r153, 0;
	st.global.u32 	[%rd89], %r154;
	mov.b16 	%rs16, 1;
$L__BB0_37:
	ld.param.u32 	%r185, [medianKernel_param_0];
	add.s32 	%r222, %r222, 1;
	add.s32 	%r202, %r202, 1;
	add.s32 	%r220, %r220, %r2;
	add.s32 	%r221, %r222, %r3;
	add.s32 	%r155, %r3, %r185;
	add.s32 	%r156, %r155, %r185;
	setp.lt.s32 	%p25, %r57, %r156;
	mov.u32 	%r209, %r57;
	@%p25 bra 	$L__BB0_26;
$L__BB0_38:
	ld.param.u32 	%r186, [medianKernel_param_0];
	add.s32 	%r72, %r237, %r186;
	sub.s32 	%r73, %r6, %r186;
	setp.ge.s32 	%p26, %r221, %r73;
	@%p26 bra 	$L__BB0_51;
	mul.wide.s32 	%rd109, %r5, 4;
	add.s64 	%rd110, %rd3, %rd109;
	mul.wide.s32 	%rd96, %r72, 4;
	add.s64 	%rd97, %rd3, %rd96;
$L__BB0_40:
	setp.gt.s32 	%p27, %r5, %r72;
	mov.u32 	%r83, %r5;
	@%p27 bra 	$L__BB0_74;
$L__BB0_41:
	ld.param.u32 	%r187, [medianKernel_param_0];
	mul.wide.s32 	%rd90, %r83, 4;
	add.s64 	%rd9, %rd3, %rd90;
	ld.global.f32 	%f11, [%rd9];
	not.b32 	%r157, %r187;
	add.s32 	%r158, %r221, %r157;
	mul.wide.s32 	%rd91, %r158, 4;
	add.s64 	%rd10, %rd4, %rd91;
	ld.global.f32 	%f12, [%rd10];
	setp.neu.f32 	%p28, %f11, %f12;
	mov.u32 	%r231, %r83;
	@%p28 bra 	$L__BB0_73;
	ld.param.u32 	%r188, [medianKernel_param_0];
	shl.b32 	%r159, %r188, 1;
	or.b32  	%r160, %r159, 1;
	mul.wide.s32 	%rd92, %r160, 4;
	add.s64 	%rd93, %rd10, %rd92;
	ld.global.f32 	%f13, [%rd93];
	st.global.f32 	[%rd9], %f13;
	setp.ne.s32 	%p29, %r83, %r5;
	@%p29 bra 	$L__BB0_44;
	ld.global.f32 	%f77, [%rd110];
	ld.global.f32 	%f78, [%rd110+4];
	setp.ltu.f32 	%p30, %f77, %f78;
	mov.u32 	%r231, %r5;
	@%p30 bra 	$L__BB0_73;
$L__BB0_44:
	setp.ne.s32 	%p31, %r83, %r72;
	@%p31 bra 	$L__BB0_46;
	ld.global.f32 	%f79, [%rd97];
	ld.global.f32 	%f80, [%rd97+-4];
	setp.gtu.f32 	%p32, %f79, %f80;
	mov.u32 	%r231, %r72;
	@%p32 bra 	$L__BB0_73;
$L__BB0_46:
	setp.ne.s32 	%p33, %r83, %r5;
	@%p33 bra 	$L__BB0_59;
	ld.global.f32 	%f120, [%rd110];
	ld.global.f32 	%f121, [%rd110+4];
	setp.leu.f32 	%p34, %f120, %f121;
	@%p34 bra 	$L__BB0_59;
	setp.le.s32 	%p54, %r72, %r5;
	mov.u32 	%r231, %r5;
	@%p54 bra 	$L__BB0_73;
	mov.u32 	%r227, %r47;
	mov.u64 	%rd140, %rd110;
$L__BB0_50:
	mov.u32 	%r231, %r227;
	st.global.f32 	[%rd140+4], %f120;
	st.global.f32 	[%rd140], %f121;
	mul.wide.s32 	%rd103, %r231, 4;
	add.s64 	%rd140, %rd3, %rd103;
	ld.global.f32 	%f120, [%rd140];
	add.s32 	%r227, %r231, 1;
	ld.global.f32 	%f121, [%rd140+4];
	setp.leu.f32 	%p55, %f120, %f121;
	setp.ge.s32 	%p56, %r231, %r72;
	or.pred  	%p57, %p55, %p56;
	@%p57 bra 	$L__BB0_73;
	bra.uni 	$L__BB0_50;
$L__BB0_51:
	setp.ge.s32 	%p62, %r221, %r6;
	@%p62 bra 	$L__BB0_77;
	sub.s32 	%r80, %r6, %r221;
	and.b32  	%r81, %r80, 3;
	sub.s32 	%r163, %r221, %r6;
	setp.gt.u32 	%p63, %r163, -4;
	@%p63 bra 	$L__BB0_55;
	and.b32  	%r164, %r80, -4;
	neg.s32 	%r233, %r164;
	mul.wide.u32 	%rd115, %r222, 4;
	add.s64 	%rd116, %rd115, %rd2;
	add.s64 	%rd144, %rd116, 8;
	mul.wide.s32 	%rd124, %r2, 4;
$L__BB0_54:
	ld.param.u64 	%rd138, [medianKernel_param_8];
	mul.wide.s32 	%rd117, %r237, 4;
	add.s64 	%rd118, %rd3, %rd117;
	mul.wide.s32 	%rd119, %r221, 4;
	add.s64 	%rd120, %rd4, %rd119;
	ld.global.f32 	%f86, [%rd144+-8];
	cvt.f64.f32 	%fd11, %f86;
	ld.global.f32 	%f87, [%rd120];
	cvt.f64.f32 	%fd12, %f87;
	ld.global.f32 	%f88, [%rd118];
	ld.global.f32 	%f89, [%rd118+4];
	add.f32 	%f90, %f88, %f89;
	cvt.f64.f32 	%fd13, %f90;
	mul.f64 	%fd14, %fd13, 0d3FE0000000000000;
	sub.f64 	%fd15, %fd12, %fd14;
	mul.f64 	%fd16, %fd15, %fd11;
	cvt.rzi.s32.f64 	%r165, %fd16;
	cvta.to.global.u64 	%rd121, %rd138;
	mul.wide.s32 	%rd122, %r220, 4;
	add.s64 	%rd123, %rd121, %rd122;
	max.s32 	%r166, %r165, 0;
	st.global.u32 	[%rd123], %r166;
	ld.global.f32 	%f91, [%rd144+-4];
	ld.global.f32 	%f92, [%rd120+4];
	ld.global.f32 	%f93, [%rd118+4];
	sub.f32 	%f94, %f92, %f93;
	mul.f32 	%f95, %f91, %f94;
	cvt.rzi.s32.f32 	%r167, %f95;
	add.s64 	%rd125, %rd123, %rd124;
	max.s32 	%r168, %r167, 0;
	st.global.u32 	[%rd125], %r168;
	ld.global.f32 	%f96, [%rd144];
	cvt.f64.f32 	%fd17, %f96;
	ld.global.f32 	%f97, [%rd120+8];
	cvt.f64.f32 	%fd18, %f97;
	ld.global.f32 	%f98, [%rd118+4];
	add.s32 	%r237, %r237, 2;
	ld.global.f32 	%f99, [%rd118+8];
	add.f32 	%f100, %f98, %f99;
	cvt.f64.f32 	%fd19, %f100;
	mul.f64 	%fd20, %fd19, 0d3FE0000000000000;
	sub.f64 	%fd21, %fd18, %fd20;
	mul.f64 	%fd22, %fd21, %fd17;
	cvt.rzi.s32.f64 	%r169, %fd22;
	add.s64 	%rd126, %rd125, %rd124;
	max.s32 	%r170, %r169, 0;
	st.global.u32 	[%rd126], %r170;
	ld.global.f32 	%f101, [%rd144+4];
	ld.global.f32 	%f102, [%rd120+12];
	ld.global.f32 	%f103, [%rd118+8];
	sub.f32 	%f104, %f102, %f103;
	mul.f32 	%f105, %f101, %f104;
	cvt.rzi.s32.f32 	%r171, %f105;
	add.s64 	%rd127, %rd126, %rd124;
	max.s32 	%r172, %r171, 0;
	st.global.u32 	[%rd127], %r172;
	add.s32 	%r222, %r222, 4;
	add.s32 	%r221, %r221, 4;
	add.s32 	%r233, %r233, 4;
	add.s64 	%rd144, %rd144, 16;
	shl.b32 	%r173, %r2, 2;
	add.s32 	%r220, %r220, %r173;
	setp.ne.s32 	%p64, %r233, 0;
	@%p64 bra 	$L__BB0_54;
$L__BB0_55:
	setp.eq.s32 	%p65, %r81, 0;
	@%p65 bra 	$L__BB0_77;
	mul.wide.u32 	%rd128, %r222, 4;
	add.s64 	%rd145, %rd2, %rd128;
	neg.s32 	%r241, %r81;
	mov.b16 	%rs18, 0;
$L__BB0_57:
	.pragma "nounroll";
	ld.param.u64 	%rd139, [medianKernel_param_8];
	mul.wide.s32 	%rd129, %r220, 4;
	cvta.to.global.u64 	%rd130, %rd139;
	add.s64 	%rd25, %rd130, %rd129;
	mul.wide.s32 	%rd131, %r221, 4;
	add.s64 	%rd26, %rd4, %rd131;
	and.b16  	%rs12, %rs18, 255;
	setp.eq.s16 	%p66, %rs12, 0;
	@%p66 bra 	$L__BB0_75;
	ld.global.f32 	%f106, [%rd145];
	ld.global.f32 	%f107, [%rd26];
	mul.wide.s32 	%rd132, %r237, 4;
	add.s64 	%rd133, %rd3, %rd132;
	ld.global.f32 	%f108, [%rd133];
	sub.f32 	%f109, %f107, %f108;
	mul.f32 	%f110, %f106, %f109;
	cvt.rzi.s32.f32 	%r174, %f110;
	max.s32 	%r175, %r174, 0;
	st.global.u32 	[%rd25], %r175;
	mov.b16 	%rs18, 0;
	bra.uni 	$L__BB0_76;
$L__BB0_59:
	setp.ne.s32 	%p35, %r83, %r72;
	@%p35 bra 	$L__BB0_64;
	ld.global.f32 	%f122, [%rd97];
	ld.global.f32 	%f123, [%rd97+-4];
	setp.geu.f32 	%p36, %f122, %f123;
	@%p36 bra 	$L__BB0_64;
	setp.le.s32 	%p50, %r72, %r5;
	mov.u32 	%r231, %r72;
	@%p50 bra 	$L__BB0_73;
	mov.u32 	%r231, %r72;
	mov.u64 	%rd141, %rd97;
$L__BB0_63:
	add.s32 	%r231, %r231, -1;
	st.global.f32 	[%rd141+-4], %f122;
	st.global.f32 	[%rd141], %f123;
	mul.wide.s32 	%rd102, %r231, 4;
	add.s64 	%rd141, %rd3, %rd102;
	ld.global.f32 	%f122, [%rd141];
	ld.global.f32 	%f123, [%rd141+-4];
	setp.geu.f32 	%p51, %f122, %f123;
	setp.le.s32 	%p52, %r231, %r5;
	or.pred  	%p53, %p51, %p52;
	@%p53 bra 	$L__BB0_73;
	bra.uni 	$L__BB0_63;
$L__BB0_64:
	ld.global.f32 	%f125, [%rd9+4];
	setp.eq.f32 	%p37, %f13, %f125;
	mov.u32 	%r231, %r83;
	@%p37 bra 	$L__BB0_73;
	ld.global.f32 	%f127, [%rd9+-4];
	setp.eq.f32 	%p38, %f13, %f127;
	mov.u32 	%r231, %r83;
	@%p38 bra 	$L__BB0_73;
	setp.gt.f32 	%p39, %f13, %f125;
	@%p39 bra 	$L__BB0_70;
	setp.geu.f32 	%p40, %f13, %f127;
	setp.le.s32 	%p41, %r83, %r5;
	or.pred  	%p42, %p40, %p41;
	mov.u32 	%r231, %r83;
	@%p42 bra 	$L__BB0_73;
	add.s32 	%r230, %r83, -1;
$L__BB0_69:
	mov.u32 	%r231, %r230;
	st.global.f32 	[%rd9+-4], %f13;
	st.global.f32 	[%rd9], %f127;
	mul.wide.s32 	%rd100, %r231, 4;
	add.s64 	%rd9, %rd3, %rd100;
	ld.global.f32 	%f13, [%rd9];
	ld.global.f32 	%f127, [%rd9+-4];
	setp.lt.f32 	%p43, %f13, %f127;
	setp.gt.s32 	%p44, %r231, %r5;
	and.pred  	%p45, %p43, %p44;
	add.s32 	%r230, %r231, -1;
	@%p45 bra 	$L__BB0_69;
	bra.uni 	$L__BB0_73;
$L__BB0_70:
	setp.ge.s32 	%p46, %r83, %r72;
	mov.u32 	%r231, %r83;
	@%p46 bra 	$L__BB0_73;
	mov.u32 	%r231, %r83;
$L__BB0_72:
	add.s32 	%r231, %r231, 1;
	st.global.f32 	[%rd9+4], %f13;
	st.global.f32 	[%rd9], %f125;
	mul.wide.s32 	%rd101, %r231, 4;
	add.s64 	%rd9, %rd3, %rd101;
	ld.global.f32 	%f13, [%rd9];
	ld.global.f32 	%f125, [%rd9+4];
	setp.leu.f32 	%p47, %f13, %f125;
	setp.ge.s32 	%p48, %r231, %r72;
	or.pred  	%p49, %p47, %p48;
	@%p49 bra 	$L__BB0_73;
	bra.uni 	$L__BB0_72;
$L__BB0_73:
	setp.neu.f32 	%p58, %f11, %f12;
	add.s32 	%r83, %r231, 1;
	setp.lt.s32 	%p59, %r231, %r72;
	and.pred  	%p60, %p58, %p59;
	@%p60 bra 	$L__BB0_41;
$L__BB0_74:
	ld.param.u64 	%rd137, [medianKernel_param_8];
	ld.param.u32 	%r189, [medianKernel_param_0];
	mul.wide.u32 	%rd104, %r222, 4;
	add.s64 	%rd105, %rd2, %rd104;
	ld.global.f32 	%f81, [%rd105];
	mul.wide.s32 	%rd106, %r221, 4;
	add.s64 	%rd107, %rd4, %rd106;
	ld.global.f32 	%f82, [%rd107];
	mul.wide.s32 	%rd108, %r189, 4;
	add.s64 	%rd111, %rd110, %rd108;
	ld.global.f32 	%f83, [%rd111];
	sub.f32 	%f84, %f82, %f83;
	mul.f32 	%f85, %f81, %f84;
	cvt.rzi.s32.f32 	%r161, %f85;
	cvta.to.global.u64 	%rd112, %rd137;
	mul.wide.s32 	%rd113, %r220, 4;
	add.s64 	%rd114, %rd112, %rd113;
	max.s32 	%r162, %r161, 0;
	st.global.u32 	[%rd114], %r162;
	add.s32 	%r222, %r222, 1;
	add.s32 	%r221, %r221, 1;
	add.s32 	%r220, %r220, %r2;
	setp.lt.s32 	%p61, %r221, %r73;
	@%p61 bra 	$L__BB0_40;
	bra.uni 	$L__BB0_51;
$L__BB0_75:
	ld.global.f32 	%f111, [%rd145];
	cvt.f64.f32 	%fd23, %f111;
	ld.global.f32 	%f112, [%rd26];
	cvt.f64.f32 	%fd24, %f112;
	mul.wide.s32 	%rd134, %r237, 4;
	add.s64 	%rd135, %rd3, %rd134;
	ld.global.f32 	%f113, [%rd135];
	add.s32 	%r237, %r237, 1;
	ld.global.f32 	%f114, [%rd135+4];
	add.f32 	%f115, %f113, %f114;
	cvt.f64.f32 	%fd25, %f115;
	fma.rn.f64 	%fd26, %fd25, 0dBFE0000000000000, %fd24;
	mul.f64 	%fd27, %fd26, %fd23;
	cvt.rzi.s32.f64 	%r176, %fd27;
	max.s32 	%r177, %r176, 0;
	st.global.u32 	[%rd25], %r177;
	mov.b16 	%rs18, 1;
$L__BB0_76:
	add.s32 	%r221, %r221, 1;
	add.s32 	%r220, %r220, %r2;
	add.s64 	%rd145, %rd145, 4;
	add.s32 	%r241, %r241, 1;
	setp.ne.s32 	%p67, %r241, 0;
	@%p67 bra 	$L__BB0_57;
$L__BB0_77:
	ret;

}
	// .globl	medianKernelInterpolate
.visible .entry medianKernelInterpolate(
	.param .u32 medianKernelInterpolate_param_0,
	.param .u64 .ptr .align 1 medianKernelInterpolate_param_1,
	.param .u32 medianKernelInterpolate_param_2,
	.param .u32 medianKernelInterpolate_param_3,
	.param .u64 .ptr .align 1 medianKernelInterpolate_param_4,
	.param .u32 medianKernelInterpolate_param_5,
	.param .u64 .ptr .align 1 medianKernelInterpolate_param_6,
	.param .u32 medianKernelInterpolate_param_7,
	.param .u32 medianKernelInterpolate_param_8,
	.param .u64 .ptr .align 1 medianKernelInterpolate_param_9,
	.param .u32 medianKernelInterpolate_param_10
)
{
	.reg .pred 	%p<108>;
	.reg .b16 	%rs<28>;
	.reg .b32 	%r<595>;
	.reg .b32 	%f<302>;
	.reg .b64 	%rd<252>;
	.reg .b64 	%fd<38>;

	ld.param.u64 	%rd29, [medianKernelInterpolate_param_1];
	ld.param.u32 	%r221, [medianKernelInterpolate_param_3];
	ld.param.u64 	%rd30, [medianKernelInterpolate_param_4];
	ld.param.u32 	%r223, [medianKernelInterpolate_param_5];
	ld.param.u64 	%rd31, [medianKernelInterpolate_param_6];
	ld.param.u32 	%r222, [medianKernelInterpolate_param_8];
	ld.param.u64 	%rd32, [medianKernelInterpolate_param_9];
	cvta.to.global.u64 	%rd1, %rd32;
	cvta.to.global.u64 	%rd2, %rd31;
	cvta.to.global.u64 	%rd3, %rd29;
	cvta.to.global.u64 	%rd4, %rd30;
	mov.u32 	%r224, %ctaid.y;
	mov.u32 	%r225, %ctaid.x;
	mov.u32 	%r226, %nctaid.x;
	mad.lo.s32 	%r1, %r224, %r226, %r225;
	div.s32 	%r2, %r223, %r221;
	setp.ge.s32 	%p4, %r1, %r2;
	@%p4 bra 	$L__BB1_133;
	ld.param.u32 	%r491, [medianKernelInterpolate_param_0];
	mul.lo.s32 	%r3, %r221, %r1;
	shl.b32 	%r4, %r491, 1;
	or.b32  	%r5, %r4, 1;
	mad.lo.s32 	%r539, %r1, %r4, %r1;
	add.s32 	%r7, %r3, %r221;
	setp.lt.s32 	%p5, %r221, 1;
	@%p5 bra 	$L__BB1_8;
	add.s32 	%r228, %r3, 1;
	max.s32 	%r229, %r7, %r228;
	sub.s32 	%r8, %r229, %r3;
	and.b32  	%r9, %r8, 3;
	sub.s32 	%r230, %r3, %r229;
	setp.gt.u32 	%p6, %r230, -4;
	mov.b32 	%r503, 0;
	mov.u32 	%r504, %r3;
	@%p6 bra 	$L__BB1_5;
	and.b32  	%r503, %r8, -4;
	mov.b32 	%r513, 0;
$L__BB1_4:
	add.s32 	%r232, %r513, %r3;
	mul.wide.s32 	%rd33, %r232, 4;
	add.s64 	%rd34, %rd4, %rd33;
	ld.global.f32 	%f40, [%rd34];
	mul.wide.u32 	%rd35, %r513, 4;
	add.s64 	%rd36, %rd2, %rd35;
	ld.global.f32 	%f41, [%rd36];
	div.rn.f32 	%f42, %f40, %f41;
	st.global.f32 	[%rd34], %f42;
	ld.global.f32 	%f43, [%rd34+4];
	ld.global.f32 	%f44, [%rd36+4];
	div.rn.f32 	%f45, %f43, %f44;
	st.global.f32 	[%rd34+4], %f45;
	ld.global.f32 	%f46, [%rd34+8];
	ld.global.f32 	%f47, [%rd36+8];
	div.rn.f32 	%f48, %f46, %f47;
	st.global.f32 	[%rd34+8], %f48;
	ld.global.f32 	%f49, [%rd34+12];
	ld.global.f32 	%f50, [%rd36+12];
	div.rn.f32 	%f51, %f49, %f50;
	st.global.f32 	[%rd34+12], %f51;
	add.s32 	%r513, %r513, 4;
	add.s32 	%r504, %r513, %r3;
	setp.eq.s32 	%p7, %r513, %r503;
	@%p7 bra 	$L__BB1_5;
	bra.uni 	$L__BB1_4;
$L__BB1_5:
	setp.eq.s32 	%p8, %r9, 0;
	@%p8 bra 	$L__BB1_8;
	mov.b32 	%r506, 0;
$L__BB1_7:
	.pragma "nounroll";
	mul.wide.s32 	%rd37, %r504, 4;
	add.s64 	%rd38, %rd4, %rd37;
	ld.global.f32 	%f52, [%rd38];
	mul.wide.u32 	%rd39, %r503, 4;
	add.s64 	%rd40, %rd2, %rd39;
	ld.global.f32 	%f53, [%rd40];
	div.rn.f32 	%f54, %f52, %f53;
	st.global.f32 	[%rd38], %f54;
	add.s32 	%r503, %r503, 1;
	add.s32 	%r504, %r504, 1;
	add.s32 	%r506, %r506, 1;
	setp.ne.s32 	%p9, %r506, %r9;
	@%p9 bra 	$L__BB1_7;
$L__BB1_8:
	ld.param.u32 	%r492, [medianKernelInterpolate_param_0];
	add.s32 	%r19, %r3, %r492;
	setp.lt.s32 	%p10, %r492, 0;
	mov.u32 	%r514, %r539;
	@%p10 bra 	$L__BB1_13;
	add.s32 	%r235, %r19, 1;
	add.s32 	%r236, %r222, %r3;
	max.s32 	%r237, %r235, %r236;
	setp.lt.s32 	%p11, %r236, %r235;
	selp.u32 	%r238, 1, 0, %p11;
	add.s32 	%r239, %r236, %r238;
	sub.s32 	%r240, %r237, %r239;
	max.u32 	%r241, %r222, 1;
	div.u32 	%r242, %r240, %r241;
	add.s32 	%r20, %r242, %r238;
	and.b32  	%r243, %r20, 3;
	setp.eq.s32 	%p12, %r243, 3;
	mov.u32 	%r511, %r3;
	mov.u32 	%r514, %r539;
	@%p12 bra 	$L__BB1_12;
	add.s32 	%r245, %r20, 1;
	and.b32  	%r21, %r245, 3;
	mov.b32 	%r509, 0;
	mov.u32 	%r511, %r3;
	mov.u32 	%r514, %r539;
$L__BB1_11:
	.pragma "nounroll";
	mul.wide.s32 	%rd41, %r511, 4;
	add.s64 	%rd42, %rd4, %rd41;
	ld.global.f32 	%f55, [%rd42];
	mul.wide.s32 	%rd43, %r514, 4;
	add.s64 	%rd44, %rd3, %rd43;
	st.global.f32 	[%rd44], %f55;
	add.s32 	%r514, %r514, 1;
	add.s32 	%r511, %r511, %r222;
	add.s32 	%r509, %r509, 1;
	setp.ne.s32 	%p13, %r509, %r21;
	@%p13 bra 	$L__BB1_11;
$L__BB1_12:
	setp.lt.u32 	%p14, %r20, 3;
	@%p14 bra 	$L__BB1_13;
	bra.uni 	$L__BB1_16;
$L__BB1_13:
	ld.param.u32 	%r493, [medianKernelInterpolate_param_0];
	add.s32 	%r588, %r539, %r493;
	setp.lt.s32 	%p16, %r493, 1;
	mul.wide.s32 	%rd53, %r539, 4;
	add.s64 	%rd5, %rd3, %rd53;
	mov.u32 	%r517, %r539;
	@%p16 bra 	$L__BB1_14;
	bra.uni 	$L__BB1_18;
$L__BB1_14:
	ld.param.u32 	%r494, [medianKernelInterpolate_param_0];
	and.b32  	%r247, %r494, 1;
	setp.eq.b32 	%p21, %r247, 1;
	@%p21 bra 	$L__BB1_23;
	ld.param.u32 	%r519, [medianKernelInterpolate_param_0];
	ld.global.f32 	%f65, [%rd2];
	mul.wide.s32 	%rd61, %r3, 4;
	add.s64 	%rd62, %rd4, %rd61;
	ld.global.f32 	%f66, [%rd62];
	shr.s32 	%r251, %r519, 1;
	mul.wide.s32 	%rd63, %r251, 4;
	add.s64 	%rd64, %rd5, %rd63;
	ld.global.f32 	%f67, [%rd64];
	sub.f32 	%f68, %f66, %f67;
	mul.f32 	%f69, %f65, %f68;
	cvt.rzi.s32.f32 	%r252, %f69;
	mul.wide.s32 	%rd65, %r1, 4;
	add.s64 	%rd66, %rd1, %rd65;
	max.s32 	%r253, %r252, 0;
	st.global.u32 	[%rd66], %r253;
	mov.b16 	%rs22, 0;
	bra.uni 	$L__BB1_24;
$L__BB1_16:
	mul.wide.s32 	%rd45, %r511, 4;
	add.s64 	%rd46, %rd4, %rd45;
	ld.global.f32 	%f56, [%rd46];
	mul.wide.s32 	%rd47, %r514, 4;
	add.s64 	%rd48, %rd3, %rd47;
	st.global.f32 	[%rd48], %f56;
	mul.wide.s32 	%rd49, %r222, 4;
	add.s64 	%rd50, %rd46, %rd49;
	ld.global.f32 	%f57, [%rd50];
	st.global.f32 	[%rd48+4], %f57;
	add.s64 	%rd51, %rd50, %rd49;
	ld.global.f32 	%f58, [%rd51];
	st.global.f32 	[%rd48+8], %f58;
	add.s64 	%rd52, %rd51, %rd49;
	ld.global.f32 	%f59, [%rd52];
	st.global.f32 	[%rd48+12], %f59;
	add.s32 	%r514, %r514, 4;
	shl.b32 	%r246, %r222, 2;
	add.s32 	%r511, %r246, %r511;
	setp.gt.s32 	%p15, %r511, %r19;
	@%p15 bra 	$L__BB1_13;
	bra.uni 	$L__BB1_16;
$L__BB1_17:
	setp.le.s32 	%p20, %r588, %r517;
	@%p20 bra 	$L__BB1_14;
$L__BB1_18:
	add.s32 	%r517, %r517, 1;
	sub.s32 	%r42, %r588, %r517;
	setp.ge.s32 	%p17, %r539, %r42;
	@%p17 bra 	$L__BB1_17;
	ld.global.f32 	%f290, [%rd5];
	mov.u32 	%r518, %r539;
$L__BB1_20:
	mul.wide.s32 	%rd54, %r518, 4;
	add.s64 	%rd6, %rd3, %rd54;
	add.s32 	%r518, %r518, 1;
	ld.global.f32 	%f291, [%rd6+4];
	setp.leu.f32 	%p18, %f290, %f291;
	@%p18 bra 	$L__BB1_22;
	ld.global.f32 	%f4, [%rd6];
	st.global.f32 	[%rd6], %f291;
	st.global.f32 	[%rd6+4], %f4;
	mov.f32 	%f291, %f4;
$L__BB1_22:
	setp.lt.s32 	%p19, %r518, %r42;
	mov.f32 	%f290, %f291;
	@%p19 bra 	$L__BB1_20;
	bra.uni 	$L__BB1_17;
$L__BB1_23:
	ld.param.u32 	%r495, [medianKernelInterpolate_param_0];
	ld.global.f32 	%f60, [%rd2];
	cvt.f64.f32 	%fd1, %f60;
	mul.wide.s32 	%rd55, %r3, 4;
	add.s64 	%rd56, %rd4, %rd55;
	ld.global.f32 	%f61, [%rd56];
	cvt.f64.f32 	%fd2, %f61;
	add.s32 	%r519, %r495, -1;
	shr.s32 	%r248, %r519, 1;
	mul.wide.s32 	%rd57, %r248, 4;
	add.s64 	%rd58, %rd5, %rd57;
	ld.global.f32 	%f62, [%rd58];
	ld.global.f32 	%f63, [%rd58+4];
	add.f32 	%f64, %f62, %f63;
	cvt.f64.f32 	%fd3, %f64;
	fma.rn.f64 	%fd4, %fd3, 0dBFE0000000000000, %fd2;
	mul.f64 	%fd5, %fd4, %fd1;
	cvt.rzi.s32.f64 	%r249, %fd5;
	mul.wide.s32 	%rd59, %r1, 4;
	add.s64 	%rd60, %rd1, %rd59;
	max.s32 	%r250, %r249, 0;
	st.global.u32 	[%rd60], %r250;
	mov.b16 	%rs22, 1;
$L__BB1_24:
	ld.param.u32 	%r497, [medianKernelInterpolate_param_0];
	shr.s32 	%r47, %r519, 1;
	mul.lo.s32 	%r48, %r2, %r222;
	add.s32 	%r587, %r1, %r48;
	add.s32 	%r50, %r3, %r222;
	setp.ge.s32 	%p22, %r497, %r4;
	mov.u32 	%r542, %r222;
	mov.u32 	%r543, %r50;
	@%p22 bra 	$L__BB1_50;
	ld.param.u32 	%r498, [medianKernelInterpolate_param_0];
	add.s32 	%r522, %r19, 1;
	add.s32 	%r254, %r222, -1;
	add.s32 	%r52, %r222, -2;
	add.s32 	%r255, %r222, 7;
	and.b32  	%r256, %r255, 7;
	add.s32 	%r53, %r256, -1;
	add.s32 	%r257, %r222, 3;
	and.b32  	%r54, %r257, 3;
	and.b32  	%r55, %r254, 7;
	and.b32  	%r56, %r254, -8;
	and.b32  	%r57, %r255, 3;
	and.b32  	%r58, %r257, 1;
	add.s32 	%r59, %r19, %r498;
	add.s32 	%r258, %r539, %r47;
	add.s32 	%r523, %r258, 1;
	mul.wide.s32 	%rd107, %r2, 4;
	mov.u32 	%r543, %r50;
	mov.u32 	%r524, %r1;
	mov.u32 	%r542, %r222;
$L__BB1_26:
	mov.u32 	%r65, %r524;
	mov.u32 	%r524, %r587;
	mul.wide.s32 	%rd67, %r522, 4;
	add.s64 	%rd68, %rd4, %rd67;
	ld.global.f32 	%f70, [%rd68];
	mul.wide.s32 	%rd69, %r514, 4;
	add.s64 	%rd70, %rd3, %rd69;
	st.global.f32 	[%rd70], %f70;
	setp.ge.s32 	%p23, %r539, %r514;
	@%p23 bra 	$L__BB1_34;
	mov.u32 	%r527, %r539;
$L__BB1_28:
	sub.s32 	%r69, %r514, %r527;
	setp.ge.s32 	%p24, %r539, %r69;
	@%p24 bra 	$L__BB1_33;
	ld.global.f32 	%f292, [%rd5];
	mov.u32 	%r528, %r539;
$L__BB1_30:
	mul.wide.s32 	%rd71, %r528, 4;
	add.s64 	%rd7, %rd3, %rd71;
	add.s32 	%r528, %r528, 1;
	ld.global.f32 	%f293, [%rd7+4];
	setp.leu.f32 	%p25, %f292, %f293;
	@%p25 bra 	$L__BB1_32;
	ld.global.f32 	%f9, [%rd7];
	st.global.f32 	[%rd7], %f293;
	st.global.f32 	[%rd7+4], %f9;
	mov.f32 	%f293, %f9;
$L__BB1_32:
	setp.lt.s32 	%p26, %r528, %r69;
	mov.f32 	%f292, %f293;
	@%p26 bra 	$L__BB1_30;
$L__BB1_33:
	add.s32 	%r527, %r527, 1;
	setp.lt.s32 	%p27, %r527, %r514;
	@%p27 bra 	$L__BB1_28;
$L__BB1_34:
	and.b16  	%rs10, %rs22, 255;
	setp.eq.s16 	%p28, %rs10, 0;
	@%p28 bra 	$L__BB1_36;
	mul.wide.s32 	%rd72, %r542, 4;
	add.s64 	%rd73, %rd2, %rd72;
	ld.global.f32 	%f71, [%rd73];
	mul.wide.s32 	%rd74, %r543, 4;
	add.s64 	%rd75, %rd4, %rd74;
	ld.global.f32 	%f72, [%rd75];
	mul.wide.s32 	%rd76, %r523, 4;
	add.s64 	%rd77, %rd3, %rd76;
	ld.global.f32 	%f73, [%rd77];
	sub.f32 	%f74, %f72, %f73;
	mul.f32 	%f75, %f71, %f74;
	cvt.rzi.s32.f32 	%r259, %f75;
	mul.wide.s32 	%rd78, %r524, 4;
	add.s64 	%rd79, %rd1, %rd78;
	max.s32 	%r529, %r259, 0;
	st.global.u32 	[%rd79], %r529;
	add.s32 	%r523, %r523, 1;
	mov.b16 	%rs22, 0;
	bra.uni 	$L__BB1_37;
$L__BB1_36:
	mul.wide.s32 	%rd80, %r542, 4;
	add.s64 	%rd81, %rd2, %rd80;
	ld.global.f32 	%f76, [%rd81];
	cvt.f64.f32 	%fd6, %f76;
	mul.wide.s32 	%rd82, %r543, 4;
	add.s64 	%rd83, %rd4, %rd82;
	ld.global.f32 	%f77, [%rd83];
	cvt.f64.f32 	%fd7, %f77;
	mul.wide.s32 	%rd84, %r523, 4;
	add.s64 	%rd85, %rd3, %rd84;
	ld.global.f32 	%f78, [%rd85];
	ld.global.f32 	%f79, [%rd85+-4];
	add.f32 	%f80, %f78, %f79;
	cvt.f64.f32 	%fd8, %f80;
	fma.rn.f64 	%fd9, %fd8, 0dBFE0000000000000, %fd7;
	mul.f64 	%fd10, %fd9, %fd6;
	cvt.rzi.s32.f64 	%r260, %fd10;
	mul.wide.s32 	%rd86, %r524, 4;
	add.s64 	%rd87, %rd1, %rd86;
	max.s32 	%r529, %r260, 0;
	st.global.u32 	[%rd87], %r529;
	mov.b16 	%rs22, 1;
$L__BB1_37:
	setp.lt.s32 	%p29, %r222, 2;
	mul.wide.s32 	%rd88, %r65, 4;
	add.s64 	%rd8, %rd1, %rd88;
	ld.global.u32 	%r261, [%rd8];
	sub.s32 	%r262, %r529, %r261;
	cvt.rn.f32.s32 	%f11, %r262;
	@%p29 bra 	$L__BB1_49;
	setp.lt.u32 	%p30, %r52, 7;
	mov.b32 	%r532, 1;
	@%p30 bra 	$L__BB1_41;
	mov.b32 	%r532, 1;
$L__BB1_40:
	.pragma "nounroll";
	ld.global.u32 	%r265, [%rd8];
	cvt.rn.f32.s32 	%f81, %r265;
	cvt.rn.f32.u32 	%f82, %r532;
	fma.rn.f32 	%f83, %f11, %f82, %f81;
	cvt.rzi.s32.f32 	%r266, %f83;
	add.s32 	%r267, %r532, %r222;
	mad.lo.s32 	%r268, %r267, %r2, %r524;
	mul.wide.s32 	%rd89, %r268, 4;
	add.s64 	%rd90, %rd1, %rd89;
	st.global.u32 	[%rd90], %r266;
	add.s32 	%r269, %r532, 1;
	ld.global.u32 	%r270, [%rd8];
	cvt.rn.f32.s32 	%f84, %r270;
	cvt.rn.f32.u32 	%f85, %r269;
	fma.rn.f32 	%f86, %f11, %f85, %f84;
	cvt.rzi.s32.f32 	%r271, %f86;
	mul.wide.s32 	%rd91, %r2, 4;
	add.s64 	%rd92, %rd90, %rd91;
	st.global.u32 	[%rd92], %r271;
	add.s32 	%r272, %r532, 2;
	ld.global.u32 	%r273, [%rd8];
	cvt.rn.f32.s32 	%f87, %r273;
	cvt.rn.f32.u32 	%f88, %r272;
	fma.rn.f32 	%f89, %f11, %f88, %f87;
	cvt.rzi.s32.f32 	%r274, %f89;
	add.s64 	%rd93, %rd92, %rd91;
	st.global.u32 	[%rd93], %r274;
	add.s32 	%r275, %r532, 3;
	ld.global.u32 	%r276, [%rd8];
	cvt.rn.f32.s32 	%f90, %r276;
	cvt.rn.f32.u32 	%f91, %r275;
	fma.rn.f32 	%f92, %f11, %f91, %f90;
	cvt.rzi.s32.f32 	%r277, %f92;
	add.s64 	%rd94, %rd93, %rd91;
	st.global.u32 	[%rd94], %r277;
	add.s32 	%r278, %r532, 4;
	ld.global.u32 	%r279, [%rd8];
	cvt.rn.f32.s32 	%f93, %r279;
	cvt.rn.f32.u32 	%f94, %r278;
	fma.rn.f32 	%f95, %f11, %f94, %f93;
	cvt.rzi.s32.f32 	%r280, %f95;
	add.s64 	%rd95, %rd94, %rd91;
	st.global.u32 	[%rd95], %r280;
	add.s32 	%r281, %r532, 5;
	ld.global.u32 	%r282, [%rd8];
	cvt.rn.f32.s32 	%f96, %r282;
	cvt.rn.f32.u32 	%f97, %r281;
	fma.rn.f32 	%f98, %f11, %f97, %f96;
	cvt.rzi.s32.f32 	%r283, %f98;
	add.s64 	%rd96, %rd95, %rd91;
	st.global.u32 	[%rd96], %r283;
	add.s32 	%r284, %r532, 6;
	ld.global.u32 	%r285, [%rd8];
	cvt.rn.f32.s32 	%f99, %r285;
	cvt.rn.f32.u32 	%f100, %r284;
	fma.rn.f32 	%f101, %f11, %f100, %f99;
	cvt.rzi.s32.f32 	%r286, %f101;
	add.s64 	%rd97, %rd96, %rd91;
	st.global.u32 	[%rd97], %r286;
	add.s32 	%r287, %r532, 7;
	ld.global.u32 	%r288, [%rd8];
	cvt.rn.f32.s32 	%f102, %r288;
	cvt.rn.f32.u32 	%f103, %r287;
	fma.rn.f32 	%f104, %f11, %f103, %f102;
	cvt.rzi.s32.f32 	%r289, %f104;
	add.s64 	%rd98, %rd97, %rd91;
	st.global.u32 	[%rd98], %r289;
	add.s32 	%r532, %r532, 8;
	setp.ne.s32 	%p31, %r287, %r56;
	@%p31 bra 	$L__BB1_40;
$L__BB1_41:
	setp.eq.s32 	%p32, %r55, 0;
	@%p32 bra 	$L__BB1_49;
	setp.lt.u32 	%p33, %r53, 3;
	@%p33 bra 	$L__BB1_44;
	ld.global.u32 	%r290, [%rd8];
	cvt.rn.f32.s32 	%f105, %r290;
	cvt.rn.f32.u32 	%f106, %r532;
	fma.rn.f32 	%f107, %f11, %f106, %f105;
	cvt.rzi.s32.f32 	%r291, %f107;
	add.s32 	%r292, %r532, %r222;
	mad.lo.s32 	%r293, %r292, %r2, %r524;
	mul.wide.s32 	%rd99, %r293, 4;
	add.s64 	%rd100, %rd1, %rd99;
	st.global.u32 	[%rd100], %r291;
	add.s32 	%r294, %r532, 1;
	ld.global.u32 	%r295, [%rd8];
	cvt.rn.f32.s32 	%f108, %r295;
	cvt.rn.f32.u32 	%f109, %r294;
	fma.rn.f32 	%f110, %f11, %f109, %f108;
	cvt.rzi.s32.f32 	%r296, %f110;
	add.s64 	%rd102, %rd100, %rd107;
	st.global.u32 	[%rd102], %r296;
	add.s32 	%r297, %r532, 2;
	ld.global.u32 	%r298, [%rd8];
	cvt.rn.f32.s32 	%f111, %r298;
	cvt.rn.f32.u32 	%f112, %r297;
	fma.rn.f32 	%f113, %f11, %f112, %f111;
	cvt.rzi.s32.f32 	%r299, %f113;
	add.s64 	%rd103, %rd102, %rd107;
	st.global.u32 	[%rd103], %r299;
	add.s32 	%r300, %r532, 3;
	ld.global.u32 	%r301, [%rd8];
	cvt.rn.f32.s32 	%f114, %r301;
	cvt.rn.f32.u32 	%f115, %r300;
	fma.rn.f32 	%f116, %f11, %f115, %f114;
	cvt.rzi.s32.f32 	%r302, %f116;
	add.s64 	%rd104, %rd103, %rd107;
	st.global.u32 	[%rd104], %r302;
	add.s32 	%r532, %r532, 4;
$L__BB1_44:
	setp.eq.s32 	%p34, %r57, 0;
	@%p34 bra 	$L__BB1_49;
	setp.eq.s32 	%p35, %r54, 1;
	@%p35 bra 	$L__BB1_47;
	ld.global.u32 	%r303, [%rd8];
	cvt.rn.f32.s32 	%f117, %r303;
	cvt.rn.f32.u32 	%f118, %r532;
	fma.rn.f32 	%f119, %f11, %f118, %f117;
	cvt.rzi.s32.f32 	%r304, %f119;
	add.s32 	%r305, %r532, %r222;
	mad.lo.s32 	%r306, %r305, %r2, %r524;
	mul.wide.s32 	%rd105, %r306, 4;
	add.s64 	%rd106, %rd1, %rd105;
	st.global.u32 	[%rd106], %r304;
	add.s32 	%r307, %r532, 1;
	ld.global.u32 	%r308, [%rd8];
	cvt.rn.f32.s32 	%f120, %r308;
	cvt.rn.f32.u32 	%f121, %r307;
	fma.rn.f32 	%f122, %f11, %f121, %f120;
	cvt.rzi.s32.f32 	%r309, %f122;
	add.s64 	%rd108, %rd106, %rd107;
	st.global.u32 	[%rd108], %r309;
	add.s32 	%r532, %r532, 2;
$L__BB1_47:
	setp.eq.s32 	%p36, %r58, 0;
	@%p36 bra 	$L__BB1_49;
	ld.global.u32 	%r310, [%rd8];
	cvt.rn.f32.s32 	%f123, %r310;
	cvt.rn.f32.u32 	%f124, %r532;
	fma.rn.f32 	%f125, %f11, %f124, %f123;
	cvt.rzi.s32.f32 	%r311, %f125;
	add.s32 	%r312, %r532, %r222;
	mad.lo.s32 	%r313, %r312, %r2, %r524;
	mul.wide.s32 	%rd109, %r313, 4;
	add.s64 	%rd110, %rd1, %rd109;
	st.global.u32 	[%rd110], %r311;
$L__BB1_49:
	add.s32 	%r542, %r542, %r222;
	add.s32 	%r514, %r514, %r222;
	add.s32 	%r522, %r522, %r222;
	add.s32 	%r587, %r524, %r48;
	add.s32 	%r543, %r542, %r3;
	setp.le.s32 	%p37, %r522, %r59;
	@%p37 bra 	$L__BB1_26;
$L__BB1_50:
	ld.param.u32 	%r499, [medianKernelInterpolate_param_0];
	add.s32 	%r93, %r588, %r499;
	sub.s32 	%r94, %r7, %r499;
	setp.ge.s32 	%p38, %r543, %r94;
	@%p38 bra 	$L__BB1_64;
	ld.param.u32 	%r500, [medianKernelInterpolate_param_0];
	mul.wide.s32 	%rd111, %r93, 4;
	add.s64 	%rd9, %rd3, %rd111;
	mul.wide.s32 	%rd112, %r500, 4;
	add.s64 	%rd10, %rd5, %rd112;
	add.s32 	%r314, %r222, -1;
	add.s32 	%r95, %r222, -2;
	add.s32 	%r315, %r222, 7;
	and.b32  	%r316, %r315, 7;
	add.s32 	%r96, %r316, -1;
	add.s32 	%r317, %r222, 3;
	and.b32  	%r97, %r317, 3;
	and.b32  	%r98, %r314, 7;
	and.b32  	%r99, %r314, -8;
	and.b32  	%r100, %r315, 3;
	and.b32  	%r101, %r317, 1;
	mul.wide.s32 	%rd146, %r2, 4;
$L__BB1_52:
	setp.gt.s32 	%p39, %r539, %r93;
	@%p39 bra 	$L__BB1_104;
	ld.param.u32 	%r501, [medianKernelInterpolate_param_0];
	not.b32 	%r318, %r501;
	add.s32 	%r319, %r543, %r318;
	mul.wide.s32 	%rd113, %r319, 4;
	add.s64 	%rd11, %rd4, %rd113;
	mul.wide.s32 	%rd114, %r539, 4;
	add.s64 	%rd12, %rd3, %rd114;
	mov.u32 	%r144, %r539;
$L__BB1_54:
	mul.wide.s32 	%rd115, %r144, 4;
	add.s64 	%rd14, %rd3, %rd115;
	ld.global.f32 	%f13, [%rd14];
	ld.global.f32 	%f14, [%rd11];
	setp.neu.f32 	%p40, %f13, %f14;
	mov.u32 	%r561, %r144;
	@%p40 bra 	$L__BB1_103;
	mul.wide.s32 	%rd116, %r5, 4;
	add.s64 	%rd117, %rd11, %rd116;
	ld.global.f32 	%f15, [%rd117];
	st.global.f32 	[%rd14], %f15;
	setp.ne.s32 	%p41, %r144, %r539;
	@%p41 bra 	$L__BB1_57;
	ld.global.f32 	%f126, [%rd12];
	ld.global.f32 	%f127, [%rd12+4];
	setp.ltu.f32 	%p42, %f126, %f127;
	mov.u32 	%r561, %r539;
	@%p42 bra 	$L__BB1_103;
$L__BB1_57:
	setp.ne.s32 	%p43, %r144, %r93;
	@%p43 bra 	$L__BB1_59;
	ld.global.f32 	%f128, [%rd9];
	ld.global.f32 	%f129, [%rd9+-4];
	setp.gtu.f32 	%p44, %f128, %f129;
	mov.u32 	%r561, %r93;
	@%p44 bra 	$L__BB1_103;
$L__BB1_59:
	@%p41 bra 	$L__BB1_90;
	ld.global.f32 	%f294, [%rd12];
	ld.global.f32 	%f295, [%rd12+4];
	setp.leu.f32 	%p46, %f294, %f295;
	@%p46 bra 	$L__BB1_90;
	setp.le.s32 	%p66, %r93, %r539;
	mov.u32 	%r561, %r539;
	@%p66 bra 	$L__BB1_103;
	mov.u32 	%r561, %r539;
	mov.u64 	%rd248, %rd12;
$L__BB1_63:
	add.s32 	%r561, %r561, 1;
	st.global.f32 	[%rd248+4], %f294;
	st.global.f32 	[%rd248], %f295;
	mul.wide.s32 	%rd121, %r561, 4;
	add.s64 	%rd248, %rd3, %rd121;
	ld.global.f32 	%f294, [%rd248];
	ld.global.f32 	%f295, [%rd248+4];
	setp.leu.f32 	%p67, %f294, %f295;
	setp.ge.s32 	%p68, %r561, %r93;
	or.pred  	%p69, %p67, %p68;
	@%p69 bra 	$L__BB1_103;
	bra.uni 	$L__BB1_63;
$L__BB1_64:
	setp.ge.s32 	%p83, %r543, %r7;
	mov.pred 	%p107, -1;
	@%p83 bra 	$L__BB1_119;
	setp.lt.s32 	%p84, %r222, 2;
	@%p84 bra 	$L__BB1_83;
	add.s32 	%r400, %r222, -1;
	add.s32 	%r109, %r222, -2;
	add.s32 	%r401, %r222, 7;
	and.b32  	%r402, %r401, 7;
	add.s32 	%r110, %r402, -1;
	add.s32 	%r403, %r222, 3;
	and.b32  	%r111, %r403, 3;
	and.b32  	%r112, %r400, 7;
	and.b32  	%r113, %r400, -8;
	and.b32  	%r114, %r401, 3;
	and.b32  	%r115, %r403, 1;
	mad.lo.s32 	%r116, %r2, %r222, %r2;
	shl.b32 	%r117, %r2, 3;
	mov.b16 	%rs24, 0;
	mul.wide.s32 	%rd220, %r2, 4;
$L__BB1_67:
	and.b16  	%rs18, %rs24, 255;
	setp.ne.s16 	%p107, %rs18, 0;
	@%p107 bra 	$L__BB1_69;
	mul.wide.s32 	%rd185, %r542, 4;
	add.s64 	%rd186, %rd2, %rd185;
	ld.global.f32 	%f210, [%rd186];
	cvt.f64.f32 	%fd28, %f210;
	mul.wide.s32 	%rd187, %r543, 4;
	add.s64 	%rd188, %rd4, %rd187;
	ld.global.f32 	%f211, [%rd188];
	cvt.f64.f32 	%fd29, %f211;
	mul.wide.s32 	%rd189, %r588, 4;
	add.s64 	%rd190, %rd3, %rd189;
	ld.global.f32 	%f212, [%rd190];
	add.s32 	%r588, %r588, 1;
	ld.global.f32 	%f213, [%rd190+4];
	add.f32 	%f214, %f212, %f213;
	cvt.f64.f32 	%fd30, %f214;
	fma.rn.f64 	%fd31, %fd30, 0dBFE0000000000000, %fd29;
	mul.f64 	%fd32, %fd31, %fd28;
	cvt.rzi.s32.f64 	%r404, %fd32;
	mul.wide.s32 	%rd191, %r587, 4;
	add.s64 	%rd192, %rd1, %rd191;
	max.s32 	%r549, %r404, 0;
	st.global.u32 	[%rd192], %r549;
	mov.b16 	%rs24, 1;
	bra.uni 	$L__BB1_70;
$L__BB1_69:
	mul.wide.s32 	%rd193, %r542, 4;
	add.s64 	%rd194, %rd2, %rd193;
	ld.global.f32 	%f215, [%rd194];
	mul.wide.s32 	%rd195, %r543, 4;
	add.s64 	%rd196, %rd4, %rd195;
	ld.global.f32 	%f216, [%rd196];
	mul.wide.s32 	%rd197, %r588, 4;
	add.s64 	%rd198, %rd3, %rd197;
	ld.global.f32 	%f217, [%rd198];
	sub.f32 	%f218, %f216, %f217;
	mul.f32 	%f219, %f215, %f218;
	cvt.rzi.s32.f32 	%r405, %f219;
	mul.wide.s32 	%rd199, %r587, 4;
	add.s64 	%rd200, %rd1, %rd199;
	max.s32 	%r549, %r405, 0;
	st.global.u32 	[%rd200], %r549;
	mov.b16 	%rs24, 0;
$L__BB1_70:
	setp.lt.u32 	%p91, %r109, 7;
	sub.s32 	%r407, %r587, %r48;
	mul.wide.s32 	%rd201, %r407, 4;
	add.s64 	%rd13, %rd1, %rd201;
	ld.global.u32 	%r408, [%rd13];
	sub.s32 	%r409, %r549, %r408;
	cvt.rn.f32.s32 	%f12, %r409;
	mov.b32 	%r554, 1;
	@%p91 bra 	$L__BB1_74;
	add.s32 	%r551, %r116, %r587;
	mov.b32 	%r552, 0;
$L__BB1_72:
	.pragma "nounroll";
	add.s32 	%r411, %r552, 1;
	ld.global.u32 	%r412, [%rd13];
	cvt.rn.f32.s32 	%f220, %r412;
	cvt.rn.f32.u32 	%f221, %r411;
	fma.rn.f32 	%f222, %f12, %f221, %f220;
	cvt.rzi.s32.f32 	%r413, %f222;
	mul.wide.s32 	%rd202, %r551, 4;
	add.s64 	%rd203, %rd1, %rd202;
	st.global.u32 	[%rd203], %r413;
	ld.global.u32 	%r414, [%rd13];
	cvt.rn.f32.s32 	%f223, %r414;
	add.s32 	%r415, %r552, 2;
	cvt.rn.f32.u32 	%f224, %r415;
	fma.rn.f32 	%f225, %f12, %f224, %f223;
	cvt.rzi.s32.f32 	%r416, %f225;
	add.s64 	%rd205, %rd203, %rd220;
	st.global.u32 	[%rd205], %r416;
	ld.global.u32 	%r417, [%rd13];
	cvt.rn.f32.s32 	%f226, %r417;
	add.s32 	%r418, %r552, 3;
	cvt.rn.f32.u32 	%f227, %r418;
	fma.rn.f32 	%f228, %f12, %f227, %f226;
	cvt.rzi.s32.f32 	%r419, %f228;
	add.s64 	%rd206, %rd205, %rd220;
	st.global.u32 	[%rd206], %r419;
	ld.global.u32 	%r420, [%rd13];
	cvt.rn.f32.s32 	%f229, %r420;
	add.s32 	%r421, %r552, 4;
	cvt.rn.f32.u32 	%f230, %r421;
	fma.rn.f32 	%f231, %f12, %f230, %f229;
	cvt.rzi.s32.f32 	%r422, %f231;
	add.s64 	%rd207, %rd206, %rd220;
	st.global.u32 	[%rd207], %r422;
	ld.global.u32 	%r423, [%rd13];
	cvt.rn.f32.s32 	%f232, %r423;
	add.s32 	%r424, %r552, 5;
	cvt.rn.f32.u32 	%f233, %r424;
	fma.rn.f32 	%f234, %f12, %f233, %f232;
	cvt.rzi.s32.f32 	%r425, %f234;
	add.s64 	%rd208, %rd207, %rd220;
	st.global.u32 	[%rd208], %r425;
	ld.global.u32 	%r426, [%rd13];
	cvt.rn.f32.s32 	%f235, %r426;
	add.s32 	%r427, %r552, 6;
	cvt.rn.f32.u32 	%f236, %r427;
	fma.rn.f32 	%f237, %f12, %f236, %f235;
	cvt.rzi.s32.f32 	%r428, %f237;
	add.s64 	%rd209, %rd208, %rd220;
	st.global.u32 	[%rd209], %r428;
	ld.global.u32 	%r429, [%rd13];
	cvt.rn.f32.s32 	%f238, %r429;
	add.s32 	%r430, %r552, 7;
	cvt.rn.f32.u32 	%f239, %r430;
	fma.rn.f32 	%f240, %f12, %f239, %f238;
	cvt.rzi.s32.f32 	%r431, %f240;
	add.s64 	%rd210, %rd209, %rd220;
	st.global.u32 	[%rd210], %r431;
	ld.global.u32 	%r432, [%rd13];
	cvt.rn.f32.s32 	%f241, %r432;
	add.s32 	%r552, %r552, 8;
	cvt.rn.f32.u32 	%f242, %r552;
	fma.rn.f32 	%f243, %f12, %f242, %f241;
	cvt.rzi.s32.f32 	%r433, %f243;
	add.s64 	%rd211, %rd210, %rd220;
	st.global.u32 	[%rd211], %r433;
	add.s32 	%r551, %r551, %r117;
	setp.ne.s32 	%p92, %r552, %r113;
	@%p92 bra 	$L__BB1_72;
	add.s32 	%r554, %r552, 1;
$L__BB1_74:
	setp.eq.s32 	%p93, %r112, 0;
	@%p93 bra 	$L__BB1_82;
	setp.lt.u32 	%p94, %r110, 3;
	@%p94 bra 	$L__BB1_77;
	ld.global.u32 	%r434, [%rd13];
	cvt.rn.f32.s32 	%f244, %r434;
	cvt.rn.f32.u32 	%f245, %r554;
	fma.rn.f32 	%f246, %f12, %f245, %f244;
	cvt.rzi.s32.f32 	%r435, %f246;
	add.s32 	%r436, %r554, %r222;
	mad.lo.s32 	%r437, %r436, %r2, %r587;
	mul.wide.s32 	%rd212, %r437, 4;
	add.s64 	%rd213, %rd1, %rd212;
	st.global.u32 	[%rd213], %r435;
	add.s32 	%r438, %r554, 1;
	ld.global.u32 	%r439, [%rd13];
	cvt.rn.f32.s32 	%f247, %r439;
	cvt.rn.f32.u32 	%f248, %r438;
	fma.rn.f32 	%f249, %f12, %f248, %f247;
	cvt.rzi.s32.f32 	%r440, %f249;
	add.s64 	%rd215, %rd213, %rd220;
	st.global.u32 	[%rd215], %r440;
	add.s32 	%r441, %r554, 2;
	ld.global.u32 	%r442, [%rd13];
	cvt.rn.f32.s32 	%f250, %r442;
	cvt.rn.f32.u32 	%f251, %r441;
	fma.rn.f32 	%f252, %f12, %f251, %f250;
	cvt.rzi.s32.f32 	%r443, %f252;
	add.s64 	%rd216, %rd215, %rd220;
	st.global.u32 	[%rd216], %r443;
	add.s32 	%r444, %r554, 3;
	ld.global.u32 	%r445, [%rd13];
	cvt.rn.f32.s32 	%f253, %r445;
	cvt.rn.f32.u32 	%f254, %r444;
	fma.rn.f32 	%f255, %f12, %f254, %f253;
	cvt.rzi.s32.f32 	%r446, %f255;
	add.s64 	%rd217, %rd216, %rd220;
	st.global.u32 	[%rd217], %r446;
	add.s32 	%r554, %r554, 4;
$L__BB1_77:
	setp.eq.s32 	%p95, %r114, 0;
	@%p95 bra 	$L__BB1_82;
	setp.eq.s32 	%p96, %r111, 1;
	@%p96 bra 	$L__BB1_80;
	ld.global.u32 	%r447, [%rd13];
	cvt.rn.f32.s32 	%f256, %r447;
	cvt.rn.f32.u32 	%f257, %r554;
	fma.rn.f32 	%f258, %f12, %f257, %f256;
	cvt.rzi.s32.f32 	%r448, %f258;
	add.s32 	%r449, %r554, %r222;
	mad.lo.s32 	%r450, %r449, %r2, %r587;
	mul.wide.s32 	%rd218, %r450, 4;
	add.s64 	%rd219, %rd1, %rd218;
	st.global.u32 	[%rd219], %r448;
	add.s32 	%r451, %r554, 1;
	ld.global.u32 	%r452, [%rd13];
	cvt.rn.f32.s32 	%f259, %r452;
	cvt.rn.f32.u32 	%f260, %r451;
	fma.rn.f32 	%f261, %f12, %f260, %f259;
	cvt.rzi.s32.f32 	%r453, %f261;
	add.s64 	%rd221, %rd219, %rd220;
	st.global.u32 	[%rd221], %r453;
	add.s32 	%r554, %r554, 2;
$L__BB1_80:
	setp.eq.s32 	%p97, %r115, 0;
	@%p97 bra 	$L__BB1_82;
	ld.global.u32 	%r454, [%rd13];
	cvt.rn.f32.s32 	%f262, %r454;
	cvt.rn.f32.u32 	%f263, %r554;
	fma.rn.f32 	%f264, %f12, %f263, %f262;
	cvt.rzi.s32.f32 	%r455, %f264;
	add.s32 	%r456, %r554, %r222;
	mad.lo.s32 	%r457, %r456, %r2, %r587;
	mul.wide.s32 	%rd222, %r457, 4;
	add.s64 	%rd223, %rd1, %rd222;
	st.global.u32 	[%rd223], %r455;
$L__BB1_82:
	add.s32 	%r542, %r542, %r222;
	add.s32 	%r543, %r543, %r222;
	add.s32 	%r587, %r587, %r48;
	setp.lt.s32 	%p98, %r543, %r7;
	@%p98 bra 	$L__BB1_67;
	bra.uni 	$L__BB1_119;
$L__BB1_83:
	add.s32 	%r377, %r543, %r222;
	max.s32 	%r378, %r7, %r377;
	setp.lt.s32 	%p85, %r377, %r7;
	selp.u32 	%r379, 1, 0, %p85;
	add.s32 	%r380, %r377, %r379;
	sub.s32 	%r381, %r378, %r380;
	div.u32 	%r382, %r381, %r222;
	add.s32 	%r383, %r382, %r379;
	add.s32 	%r141, %r383, 1;
	and.b32  	%r142, %r141, 3;
	setp.lt.u32 	%p86, %r383, 3;
	@%p86 bra 	$L__BB1_86;
	and.b32  	%r143, %r141, -4;
	mov.b32 	%r570, 0;
	mul.wide.s32 	%rd158, %r222, 4;
	mul.wide.s32 	%rd161, %r48, 4;
$L__BB1_85:
	mul.wide.s32 	%rd150, %r542, 4;
	add.s64 	%rd151, %rd2, %rd150;
	ld.global.f32 	%f180, [%rd151];
	cvt.f64.f32 	%fd11, %f180;
	mul.wide.s32 	%rd152, %r543, 4;
	add.s64 	%rd153, %rd4, %rd152;
	ld.global.f32 	%f181, [%rd153];
	cvt.f64.f32 	%fd12, %f181;
	mul.wide.s32 	%rd154, %r588, 4;
	add.s64 	%rd155, %rd3, %rd154;
	ld.global.f32 	%f182, [%rd155];
	ld.global.f32 	%f183, [%rd155+4];
	add.f32 	%f184, %f182, %f183;
	cvt.f64.f32 	%fd13, %f184;
	mul.f64 	%fd14, %fd13, 0d3FE0000000000000;
	sub.f64 	%fd15, %fd12, %fd14;
	mul.f64 	%fd16, %fd15, %fd11;
	cvt.rzi.s32.f64 	%r385, %fd16;
	mul.wide.s32 	%rd156, %r587, 4;
	add.s64 	%rd157, %rd1, %rd156;
	max.s32 	%r386, %r385, 0;
	st.global.u32 	[%rd157], %r386;
	add.s64 	%rd159, %rd151, %rd158;
	ld.global.f32 	%f185, [%rd159];
	add.s64 	%rd160, %rd153, %rd158;
	ld.global.f32 	%f186, [%rd160];
	ld.global.f32 	%f187, [%rd155+4];
	sub.f32 	%f188, %f186, %f187;
	mul.f32 	%f189, %f185, %f188;
	cvt.rzi.s32.f32 	%r387, %f189;
	add.s64 	%rd162, %rd157, %rd161;
	max.s32 	%r388, %r387, 0;
	st.global.u32 	[%rd162], %r388;
	add.s64 	%rd163, %rd159, %rd158;
	ld.global.f32 	%f190, [%rd163];
	cvt.f64.f32 	%fd17, %f190;
	add.s64 	%rd164, %rd160, %rd158;
	ld.global.f32 	%f191, [%rd164];
	cvt.f64.f32 	%fd18, %f191;
	ld.global.f32 	%f192, [%rd155+4];
	add.s32 	%r588, %r588, 2;
	ld.global.f32 	%f193, [%rd155+8];
	add.f32 	%f194, %f192, %f193;
	cvt.f64.f32 	%fd19, %f194;
	mul.f64 	%fd20, %fd19, 0d3FE0000000000000;
	sub.f64 	%fd21, %fd18, %fd20;
	mul.f64 	%fd22, %fd21, %fd17;
	cvt.rzi.s32.f64 	%r389, %fd22;
	add.s64 	%rd165, %rd162, %rd161;
	max.s32 	%r390, %r389, 0;
	st.global.u32 	[%rd165], %r390;
	add.s64 	%rd166, %rd163, %rd158;
	ld.global.f32 	%f195, [%rd166];
	add.s64 	%rd167, %rd164, %rd158;
	ld.global.f32 	%f196, [%rd167];
	ld.global.f32 	%f197, [%rd155+8];
	sub.f32 	%f198, %f196, %f197;
	mul.f32 	%f199, %f195, %f198;
	cvt.rzi.s32.f32 	%r391, %f199;
	add.s64 	%rd168, %rd165, %rd161;
	max.s32 	%r392, %r391, 0;
	st.global.u32 	[%rd168], %r392;
	shl.b32 	%r393, %r222, 2;
	add.s32 	%r542, %r393, %r542;
	add.s32 	%r543, %r393, %r543;
	shl.b32 	%r394, %r48, 2;
	add.s32 	%r587, %r394, %r587;
	add.s32 	%r570, %r570, 4;
	setp.ne.s32 	%p87, %r570, %r143;
	@%p87 bra 	$L__BB1_85;
$L__BB1_86:
	setp.eq.s32 	%p89, %r142, 0;
	@%p89 bra 	$L__BB1_119;
	mov.b32 	%r583, 0;
	mov.b16 	%rs26, 0;
$L__BB1_88:
	.pragma "nounroll";
	and.b16  	%rs14, %rs26, 255;
	setp.ne.s16 	%p107, %rs14, 0;
	@%p107 bra 	$L__BB1_117;
	mul.wide.s32 	%rd169, %r542, 4;
	add.s64 	%rd170, %rd2, %rd169;
	ld.global.f32 	%f200, [%rd170];
	cvt.f64.f32 	%fd23, %f200;
	mul.wide.s32 	%rd171, %r543, 4;
	add.s64 	%rd172, %rd4, %rd171;
	ld.global.f32 	%f201, [%rd172];
	cvt.f64.f32 	%fd24, %f201;
	mul.wide.s32 	%rd173, %r588, 4;
	add.s64 	%rd174, %rd3, %rd173;
	ld.global.f32 	%f202, [%rd174];
	add.s32 	%r588, %r588, 1;
	ld.global.f32 	%f203, [%rd174+4];
	add.f32 	%f204, %f202, %f203;
	cvt.f64.f32 	%fd25, %f204;
	fma.rn.f64 	%fd26, %fd25, 0dBFE0000000000000, %fd24;
	mul.f64 	%fd27, %fd26, %fd23;
	cvt.rzi.s32.f64 	%r396, %fd27;
	mul.wide.s32 	%rd175, %r587, 4;
	add.s64 	%rd176, %rd1, %rd175;
	max.s32 	%r397, %r396, 0;
	st.global.u32 	[%rd176], %r397;
	mov.b16 	%rs26, 1;
	bra.uni 	$L__BB1_118;
$L__BB1_90:
	@%p43 bra 	$L__BB1_95;
	ld.global.f32 	%f296, [%rd9];
	ld.global.f32 	%f297, [%rd9+-4];
	setp.geu.f32 	%p48, %f296, %f297;
	@%p48 bra 	$L__BB1_95;
	setp.le.s32 	%p62, %r93, %r539;
	mov.u32 	%r561, %r93;
	@%p62 bra 	$L__BB1_103;
	mov.u32 	%r561, %r93;
	mov.u64 	%rd249, %rd9;
$L__BB1_94:
	add.s32 	%r561, %r561, -1;
	st.global.f32 	[%rd249+-4], %f296;
	st.global.f32 	[%rd249], %f297;
	mul.wide.s32 	%rd120, %r561, 4;
	add.s64 	%rd249, %rd3, %rd120;
	ld.global.f32 	%f296, [%rd249];
	ld.global.f32 	%f297, [%rd249+-4];
	setp.geu.f32 	%p63, %f296, %f297;
	setp.le.s32 	%p64, %r561, %r539;
	or.pred  	%p65, %p63, %p64;
	@%p65 bra 	$L__BB1_103;
	bra.uni 	$L__BB1_94;
$L__BB1_95:
	ld.global.f32 	%f299, [%rd14+4];
	setp.eq.f32 	%p49, %f15, %f299;
	mov.u32 	%r561, %r144;
	@%p49 bra 	$L__BB1_103;
	ld.global.f32 	%f301, [%rd14+-4];
	setp.eq.f32 	%p50, %f15, %f301;
	mov.u32 	%r561, %r144;
	@%p50 bra 	$L__BB1_103;
	setp.gt.f32 	%p51, %f15, %f299;
	@%p51 bra 	$L__BB1_100;
	setp.geu.f32 	%p52, %f15, %f301;
	setp.le.s32 	%p53, %r144, %r539;
	or.pred  	%p54, %p52, %p53;
	mov.u32 	%r561, %r144;
	@%p54 bra 	$L__BB1_103;
$L__BB1_99:
	add.s32 	%r561, %r561, -1;
	st.global.f32 	[%rd14+-4], %f15;
	st.global.f32 	[%rd14], %f301;
	mul.wide.s32 	%rd118, %r561, 4;
	add.s64 	%rd14, %rd3, %rd118;
	ld.global.f32 	%f15, [%rd14];
	ld.global.f32 	%f301, [%rd14+-4];
	setp.lt.f32 	%p55, %f15, %f301;
	setp.gt.s32 	%p56, %r561, %r539;
	and.pred  	%p57, %p55, %p56;
	@%p57 bra 	$L__BB1_99;
	bra.uni 	$L__BB1_103;
$L__BB1_100:
	setp.ge.s32 	%p58, %r144, %r93;
	mov.u32 	%r561, %r144;
	@%p58 bra 	$L__BB1_103;
	mov.u32 	%r561, %r144;
$L__BB1_102:
	add.s32 	%r561, %r561, 1;
	st.global.f32 	[%rd14+4], %f15;
	st.global.f32 	[%rd14], %f299;
	mul.wide.s32 	%rd119, %r561, 4;
	add.s64 	%rd14, %rd3, %rd119;
	ld.global.f32 	%f15, [%rd14];
	ld.global.f32 	%f299, [%rd14+4];
	setp.leu.f32 	%p59, %f15, %f299;
	setp.ge.s32 	%p60, %r561, %r93;
	or.pred  	%p61, %p59, %p60;
	@%p61 bra 	$L__BB1_103;
	bra.uni 	$L__BB1_102;
$L__BB1_103:
	add.s32 	%r144, %r561, 1;
	setp.lt.s32 	%p71, %r561, %r93;
	and.pred  	%p72, %p40, %p71;
	@%p72 bra 	$L__BB1_54;
$L__BB1_104:
	setp.lt.s32 	%p73, %r222, 2;
	mul.wide.s32 	%rd122, %r542, 4;
	add.s64 	%rd123, %rd2, %rd122;
	ld.global.f32 	%f130, [%rd123];
	mul.wide.s32 	%rd124, %r543, 4;
	add.s64 	%rd125, %rd4, %rd124;
	ld.global.f32 	%f131, [%rd125];
	ld.global.f32 	%f132, [%rd10];
	sub.f32 	%f133, %f131, %f132;
	mul.f32 	%f134, %f130, %f133;
	cvt.rzi.s32.f32 	%r320, %f134;
	mul.wide.s32 	%rd126, %r587, 4;
	add.s64 	%rd23, %rd1, %rd126;
	max.s32 	%r321, %r320, 0;
	st.global.u32 	[%rd23], %r321;
	sub.s32 	%r322, %r587, %r48;
	mul.wide.s32 	%rd127, %r322, 4;
	add.s64 	%rd24, %rd1, %rd127;
	ld.global.u32 	%r323, [%rd24];
	sub.s32 	%r324, %r321, %r323;
	cvt.rn.f32.s32 	%f38, %r324;
	@%p73 bra 	$L__BB1_116;
	setp.lt.u32 	%p74, %r95, 7;
	mov.b32 	%r563, 1;
	@%p74 bra 	$L__BB1_108;
	mov.b32 	%r563, 1;
$L__BB1_107:
	.pragma "nounroll";
	ld.global.u32 	%r327, [%rd24];
	cvt.rn.f32.s32 	%f135, %r327;
	cvt.rn.f32.u32 	%f136, %r563;
	fma.rn.f32 	%f137, %f38, %f136, %f135;
	cvt.rzi.s32.f32 	%r328, %f137;
	add.s32 	%r329, %r563, %r222;
	mul.lo.s32 	%r330, %r329, %r2;
	mul.wide.s32 	%rd128, %r330, 4;
	add.s64 	%rd129, %rd23, %rd128;
	st.global.u32 	[%rd129], %r328;
	add.s32 	%r331, %r563, 1;
	ld.global.u32 	%r332, [%rd24];
	cvt.rn.f32.s32 	%f138, %r332;
	cvt.rn.f32.u32 	%f139, %r331;
	fma.rn.f32 	%f140, %f38, %f139, %f138;
	cvt.rzi.s32.f32 	%r333, %f140;
	mul.wide.s32 	%rd130, %r2, 4;
	add.s64 	%rd131, %rd129, %rd130;
	st.global.u32 	[%rd131], %r333;
	add.s32 	%r334, %r563, 2;
	ld.global.u32 	%r335, [%rd24];
	cvt.rn.f32.s32 	%f141, %r335;
	cvt.rn.f32.u32 	%f142, %r334;
	fma.rn.f32 	%f143, %f38, %f142, %f141;
	cvt.rzi.s32.f32 	%r336, %f143;
	add.s64 	%rd132, %rd131, %rd130;
	st.global.u32 	[%rd132], %r336;
	add.s32 	%r337, %r563, 3;
	ld.global.u32 	%r338, [%rd24];
	cvt.rn.f32.s32 	%f144, %r338;
	cvt.rn.f32.u32 	%f145, %r337;
	fma.rn.f32 	%f146, %f38, %f145, %f144;
	cvt.rzi.s32.f32 	%r339, %f146;
	add.s64 	%rd133, %rd132, %rd130;
	st.global.u32 	[%rd133], %r339;
	add.s32 	%r340, %r563, 4;
	ld.global.u32 	%r341, [%rd24];
	cvt.rn.f32.s32 	%f147, %r341;
	cvt.rn.f32.u32 	%f148, %r340;
	fma.rn.f32 	%f149, %f38, %f148, %f147;
	cvt.rzi.s32.f32 	%r342, %f149;
	add.s64 	%rd134, %rd133, %rd130;
	st.global.u32 	[%rd134], %r342;
	add.s32 	%r343, %r563, 5;
	ld.global.u32 	%r344, [%rd24];
	cvt.rn.f32.s32 	%f150, %r344;
	cvt.rn.f32.u32 	%f151, %r343;
	fma.rn.f32 	%f152, %f38, %f151, %f150;
	cvt.rzi.s32.f32 	%r345, %f152;
	add.s64 	%rd135, %rd134, %rd130;
	st.global.u32 	[%rd135], %r345;
	add.s32 	%r346, %r563, 6;
	ld.global.u32 	%r347, [%rd24];
	cvt.rn.f32.s32 	%f153, %r347;
	cvt.rn.f32.u32 	%f154, %r346;
	fma.rn.f32 	%f155, %f38, %f154, %f153;
	cvt.rzi.s32.f32 	%r348, %f155;
	add.s64 	%rd136, %rd135, %rd130;
	st.global.u32 	[%rd136], %r348;
	add.s32 	%r349, %r563, 7;
	ld.global.u32 	%r350, [%rd24];
	cvt.rn.f32.s32 	%f156, %r350;
	cvt.rn.f32.u32 	%f157, %r349;
	fma.rn.f32 	%f158, %f38, %f157, %f156;
	cvt.rzi.s32.f32 	%r351, %f158;
	add.s64 	%rd137, %rd136, %rd130;
	st.global.u32 	[%rd137], %r351;
	add.s32 	%r563, %r563, 8;
	setp.ne.s32 	%p75, %r349, %r99;
	@%p75 bra 	$L__BB1_107;
$L__BB1_108:
	setp.eq.s32 	%p76, %r98, 0;
	@%p76 bra 	$L__BB1_116;
	setp.lt.u32 	%p77, %r96, 3;
	@%p77 bra 	$L__BB1_111;
	ld.global.u32 	%r352, [%rd24];
	cvt.rn.f32.s32 	%f159, %r352;
	cvt.rn.f32.u32 	%f160, %r563;
	fma.rn.f32 	%f161, %f38, %f160, %f159;
	cvt.rzi.s32.f32 	%r353, %f161;
	add.s32 	%r354, %r563, %r222;
	mul.lo.s32 	%r355, %r354, %r2;
	mul.wide.s32 	%rd138, %r355, 4;
	add.s64 	%rd139, %rd23, %rd138;
	st.global.u32 	[%rd139], %r353;
	add.s32 	%r356, %r563, 1;
	ld.global.u32 	%r357, [%rd24];
	cvt.rn.f32.s32 	%f162, %r357;
	cvt.rn.f32.u32 	%f163, %r356;
	fma.rn.f32 	%f164, %f38, %f163, %f162;
	cvt.rzi.s32.f32 	%r358, %f164;
	mul.wide.s32 	%rd140, %r2, 4;
	add.s64 	%rd141, %rd139, %rd140;
	st.global.u32 	[%rd141], %r358;
	add.s32 	%r359, %r563, 2;
	ld.global.u32 	%r360, [%rd24];
	cvt.rn.f32.s32 	%f165, %r360;
	cvt.rn.f32.u32 	%f166, %r359;
	fma.rn.f32 	%f167, %f38, %f166, %f165;
	cvt.rzi.s32.f32 	%r361, %f167;
	add.s64 	%rd142, %rd141, %rd140;
	st.global.u32 	[%rd142], %r361;
	add.s32 	%r362, %r563, 3;
	ld.global.u32 	%r363, [%rd24];
	cvt.rn.f32.s32 	%f168, %r363;
	cvt.rn.f32.u32 	%f169, %r362;
	fma.rn.f32 	%f170, %f38, %f169, %f168;
	cvt.rzi.s32.f32 	%r364, %f170;
	add.s64 	%rd143, %rd142, %rd140;
	st.global.u32 	[%rd143], %r364;
	add.s32 	%r563, %r563, 4;
$L__BB1_111:
	setp.eq.s32 	%p78, %r100, 0;
	@%p78 bra 	$L__BB1_116;
	setp.eq.s32 	%p79, %r97, 1;
	@%p79 bra 	$L__BB1_114;
	ld.global.u32 	%r365, [%rd24];
	cvt.rn.f32.s32 	%f171, %r365;
	cvt.rn.f32.u32 	%f172, %r563;
	fma.rn.f32 	%f173, %f38, %f172, %f171;
	cvt.rzi.s32.f32 	%r366, %f173;
	add.s32 	%r367, %r563, %r222;
	mul.lo.s32 	%r368, %r367, %r2;
	mul.wide.s32 	%rd144, %r368, 4;
	add.s64 	%rd145, %rd23, %rd144;
	st.global.u32 	[%rd145], %r366;
	add.s32 	%r369, %r563, 1;
	ld.global.u32 	%r370, [%rd24];
	cvt.rn.f32.s32 	%f174, %r370;
	cvt.rn.f32.u32 	%f175, %r369;
	fma.rn.f32 	%f176, %f38, %f175, %f174;
	cvt.rzi.s32.f32 	%r371, %f176;
	add.s64 	%rd147, %rd145, %rd146;
	st.global.u32 	[%rd147], %r371;
	add.s32 	%r563, %r563, 2;
$L__BB1_114:
	setp.eq.s32 	%p80, %r101, 0;
	@%p80 bra 	$L__BB1_116;
	ld.global.u32 	%r372, [%rd24];
	cvt.rn.f32.s32 	%f177, %r372;
	cvt.rn.f32.u32 	%f178, %r563;
	fma.rn.f32 	%f179, %f38, %f178, %f177;
	cvt.rzi.s32.f32 	%r373, %f179;
	add.s32 	%r374, %r563, %r222;
	mul.lo.s32 	%r375, %r374, %r2;
	mul.wide.s32 	%rd148, %r375, 4;
	add.s64 	%rd149, %rd23, %rd148;
	st.global.u32 	[%rd149], %r373;
$L__BB1_116:
	add.s32 	%r542, %r542, %r222;
	add.s32 	%r539, %r539, %r222;
	add.s32 	%r543, %r543, %r222;
	add.s32 	%r587, %r587, %r48;
	setp.lt.s32 	%p81, %r543, %r94;
	@%p81 bra 	$L__BB1_52;
	bra.uni 	$L__BB1_64;
$L__BB1_117:
	mul.wide.s32 	%rd177, %r542, 4;
	add.s64 	%rd178, %rd2, %rd177;
	ld.global.f32 	%f205, [%rd178];
	mul.wide.s32 	%rd179, %r543, 4;
	add.s64 	%rd180, %rd4, %rd179;
	ld.global.f32 	%f206, [%rd180];
	mul.wide.s32 	%rd181, %r588, 4;
	add.s64 	%rd182, %rd3, %rd181;
	ld.global.f32 	%f207, [%rd182];
	sub.f32 	%f208, %f206, %f207;
	mul.f32 	%f209, %f205, %f208;
	cvt.rzi.s32.f32 	%r398, %f209;
	mul.wide.s32 	%rd183, %r587, 4;
	add.s64 	%rd184, %rd1, %rd183;
	max.s32 	%r399, %r398, 0;
	st.global.u32 	[%rd184], %r399;
	mov.b16 	%rs26, 0;
$L__BB1_118:
	add.s32 	%r542, %r542, %r222;
	add.s32 	%r543, %r543, %r222;
	add.s32 	%r587, %r587, %r48;
	add.s32 	%r583, %r583, 1;
	setp.ne.s32 	%p90, %r583, %r142;
	@%p90 bra 	$L__BB1_88;
$L__BB1_119:
	mul.lo.s32 	%r458, %r222, %r2;
	shl.b32 	%r459, %r458, 1;
	sub.s32 	%r199, %r587, %r459;
	sub.s32 	%r200, %r543, %r222;
	sub.s32 	%r201, %r542, %r222;
	add.s32 	%r460, %r7, -1;
	setp.eq.s32 	%p99, %r200, %r460;
	@%p99 bra 	$L__BB1_133;
	add.s32 	%r461, %r221, -1;
	mad.lo.s32 	%r462, %r2, %r461, %r1;
	mul.wide.s32 	%rd224, %r462, 4;
	add.s64 	%rd25, %rd1, %rd224;
	@%p107 bra 	$L__BB1_123;
	mul.wide.s32 	%rd225, %r201, 4;
	add.s64 	%rd226, %rd2, %rd225;
	ld.global.f32 	%f265, [%rd226];
	mul.wide.s32 	%rd227, %r200, 4;
	add.s64 	%rd228, %rd4, %rd227;
	ld.global.f32 	%f266, [%rd228];
	mul.wide.s32 	%rd229, %r588, 4;
	add.s64 	%rd230, %rd3, %rd229;
	ld.global.f32 	%f267, [%rd230];
	sub.f32 	%f268, %f266, %f267;
	mul.f32 	%f269, %f265, %f268;
	cvt.rzi.s32.f32 	%r463, %f269;
	st.global.u32 	[%rd25], %r463;
	mul.wide.s32 	%rd231, %r7, 4;
	add.s64 	%rd26, %rd1, %rd231;
	ld.global.u32 	%r464, [%rd26+-4];
	setp.gt.s32 	%p100, %r464, -1;
	@%p100 bra 	$L__BB1_125;
	mov.b32 	%r465, 0;
	st.global.u32 	[%rd26+-4], %r465;
	bra.uni 	$L__BB1_125;
$L__BB1_123:
	mul.wide.s32 	%rd232, %r201, 4;
	add.s64 	%rd233, %rd2, %rd232;
	ld.global.f32 	%f270, [%rd233];
	cvt.f64.f32 	%fd33, %f270;
	mul.wide.s32 	%rd234, %r200, 4;
	add.s64 	%rd235, %rd4, %rd234;
	ld.global.f32 	%f271, [%rd235];
	cvt.f64.f32 	%fd34, %f271;
	mul.wide.s32 	%rd236, %r588, 4;
	add.s64 	%rd237, %rd3, %rd236;
	ld.global.f32 	%f272, [%rd237];
	ld.global.f32 	%f273, [%rd237+4];
	add.f32 	%f274, %f272, %f273;
	cvt.f64.f32 	%fd35, %f274;
	fma.rn.f64 	%fd36, %fd35, 0dBFE0000000000000, %fd34;
	mul.f64 	%fd37, %fd36, %fd33;
	cvt.rzi.s32.f64 	%r466, %fd37;
	st.global.u32 	[%rd25], %r466;
	mul.wide.s32 	%rd238, %r7, 4;
	add.s64 	%rd27, %rd1, %rd238;
	ld.global.u32 	%r467, [%rd27+-4];
	setp.gt.s32 	%p101, %r467, -1;
	@%p101 bra 	$L__BB1_125;
	mov.b32 	%r468, 0;
	st.global.u32 	[%rd27+-4], %r468;
$L__BB1_125:
	ld.global.u32 	%r469, [%rd25];
	mul.wide.s32 	%rd239, %r199, 4;
	add.s64 	%rd28, %rd1, %rd239;
	ld.global.u32 	%r470, [%rd28];
	sub.s32 	%r471, %r469, %r470;
	cvt.rn.f32.s32 	%f39, %r471;
	sub.s32 	%r472, %r200, %r7;
	setp.gt.s32 	%p102, %r472, -3;
	@%p102 bra 	$L__BB1_133;
	add.s32 	%r474, %r50, %r221;
	sub.s32 	%r475, %r474, %r543;
	add.s32 	%r202, %r475, -2;
	add.s32 	%r476, %r475, -3;
	and.b32  	%r203, %r202, 3;
	setp.lt.u32 	%p103, %r476, 3;
	mov.b32 	%r594, 1;
	@%p103 bra 	$L__BB1_130;
	and.b32  	%r204, %r202, -4;
	shl.b32 	%r205, %r2, 2;
	mov.b32 	%r590, 0;
	mul.wide.s32 	%rd242, %r2, 4;
	mov.u32 	%r589, %r2;
$L__BB1_128:
	add.s32 	%r478, %r590, 1;
	ld.global.u32 	%r479, [%rd28];
	cvt.rn.f32.s32 	%f275, %r479;
	cvt.rn.f32.u32 	%f276, %r478;
	fma.rn.f32 	%f277, %f39, %f276, %f275;
	cvt.rzi.s32.f32 	%r480, %f277;
	mul.wide.s32 	%rd240, %r589, 4;
	add.s64 	%rd241, %rd28, %rd240;
	st.global.u32 	[%rd241], %r480;
	ld.global.u32 	%r481, [%rd28];
	cvt.rn.f32.s32 	%f278, %r481;
	add.s32 	%r482, %r590, 2;
	cvt.rn.f32.u32 	%f279, %r482;
	fma.rn.f32 	%f280, %f39, %f279, %f278;
	cvt.rzi.s32.f32 	%r483, %f280;
	add.s64 	%rd243, %rd241, %rd242;
	st.global.u32 	[%rd243], %r483;
	ld.global.u32 	%r484, [%rd28];
	cvt.rn.f32.s32 	%f281, %r484;
	add.s32 	%r485, %r590, 3;
	cvt.rn.f32.u32 	%f282, %r485;
	fma.rn.f32 	%f283, %f39, %f282, %f281;
	cvt.rzi.s32.f32 	%r486, %f283;
	add.s64 	%rd244, %rd243, %rd242;
	st.global.u32 	[%rd244], %r486;
	ld.global.u32 	%r487, [%rd28];
	cvt.rn.f32.s32 	%f284, %r487;
	add.s32 	%r590, %r590, 4;
	cvt.rn.f32.u32 	%f285, %r590;
	fma.rn.f32 	%f286, %f39, %f285, %f284;
	cvt.rzi.s32.f32 	%r488, %f286;
	add.s64 	%rd245, %rd244, %rd242;
	st.global.u32 	[%rd245], %r488;
	add.s32 	%r589, %r589, %r205;
	setp.ne.s32 	%p104, %r590, %r204;
	@%p104 bra 	$L__BB1_128;
	add.s32 	%r594, %r590, 1;
$L__BB1_130:
	setp.eq.s32 	%p105, %r203, 0;
	@%p105 bra 	$L__BB1_133;
	mul.lo.s32 	%r593, %r594, %r2;
	neg.s32 	%r592, %r203;
$L__BB1_132:
	.pragma "nounroll";
	ld.global.u32 	%r489, [%rd28];
	cvt.rn.f32.s32 	%f287, %r489;
	cvt.rn.f32.u32 	%f288, %r594;
	fma.rn.f32 	%f289, %f39, %f288, %f287;
	cvt.rzi.s32.f32 	%r490, %f289;
	mul.wide.s32 	%rd246, %r593, 4;
	add.s64 	%rd247, %rd28, %rd246;
	st.global.u32 	[%rd247], %r490;
	add.s32 	%r594, %r594, 1;
	add.s32 	%r593, %r593, %r2;
	add.s32 	%r592, %r592, 1;
	setp.ne.s32 	%p106, %r592, 0;
	@%p106 bra 	$L__BB1_132;
$L__BB1_133:
	ret;

}


// ===== COMPILED SASS (sm_100) =====

	.target	sm_100

	.elftype	@"ET_EXEC"


//--------------------- .note.nv.tkinfo           --------------------------
	.section	.note.nv.tkinfo,"",@"SHT_NOTE"
	.sectionflags	@"SHF_NOTE_NV_TKINFO"
	.tkinfo
        /*0018*/ 	.word	0x00000002
        /*0030*/ 	.string	""
        /*0030*/ 	.string	"ptxas"
        /*0030*/ 	.string	"Cuda compilation tools, release 13.0, V13.0.88"
        /*0030*/ 	.string	"Build cuda_13.0.r13.0/compiler.36424714_0"
        /*0030*/ 	.string	"-arch sm_100 -m 64 "



//--------------------- .note.nv.cuinfo           --------------------------
	.section	.note.nv.cuinfo,"",@"SHT_NOTE"
	.sectionflags	@"SHF_NOTE_NV_CUINFO"
        /*0018*/ 	.short	0x0002
        /*001a*/ 	.short	0x0064
        /*001c*/ 	.short	0x0082
	.zero		2


//--------------------- .nv.info                  --------------------------
	.section	.nv.info,"",@"SHT_CUDA_INFO"
	.align	4


	//----- nvinfo : EIATTR_REGCOUNT
	.align		4
        /*0000*/ 	.byte	0x04, 0x2f
        /*0002*/ 	.short	(.L_1 - .L_0)
	.align		4
.L_0:
        /*0004*/ 	.word	index@(medianKernel)
        /*0008*/ 	.word	0x00000020


	//----- nvinfo : EIATTR_FRAME_SIZE
	.align		4
.L_1:
        /*000c*/ 	.byte	0x04, 0x11
        /*000e*/ 	.short	(.L_3 - .L_2)
	.align		4
.L_2:
        /*0010*/ 	.word	index@($__internal_1_$__cuda_sm3x_div_rn_noftz_f32_slowpath)
        /*0014*/ 	.word	0x00000000


	//----- nvinfo : EIATTR_FRAME_SIZE
	.align		4
.L_3:
        /*0018*/ 	.byte	0x04, 0x11
        /*001a*/ 	.short	(.L_5 - .L_4)
	.align		4
.L_4:
        /*001c*/ 	.word	index@(medianKernel)
        /*0020*/ 	.word	0x00000000


	//----- nvinfo : EIATTR_REGCOUNT
	.align		4
.L_5:
        /*0024*/ 	.byte	0x04, 0x2f
        /*0026*/ 	.short	(.L_7 - .L_6)
	.align		4
.L_6:
        /*0028*/ 	.word	index@(medianKernelInterpolate)
        /*002c*/ 	.word	0x00000028


	//----- nvinfo : EIATTR_FRAME_SIZE
	.align		4
.L_7:
        /*0030*/ 	.byte	0x04, 0x11
        /*0032*/ 	.short	(.L_9 - .L_8)
	.align		4
.L_8:
        /*0034*/ 	.word	index@($__internal_0_$__cuda_sm3x_div_rn_noftz_f32_slowpath)
        /*0038*/ 	.word	0x00000000


	//----- nvinfo : EIATTR_FRAME_SIZE
	.align		4
.L_9:
        /*003c*/ 	.byte	0x04, 0x11
        /*003e*/ 	.short	(.L_11 - .L_10)
	.align		4
.L_10:
        /*0040*/ 	.word	index@(medianKernelInterpolate)
        /*0044*/ 	.word	0x00000000


	//----- nvinfo : EIATTR_MIN_STACK_SIZE
	.align		4
.L_11:
        /*0048*/ 	.byte	0x04, 0x12
        /*004a*/ 	.short	(.L_13 - .L_12)
	.align		4
.L_12:
        /*004c*/ 	.word	index@(medianKernelInterpolate)
        /*0050*/ 	.word	0x00000000


	//----- nvinfo : EIATTR_MIN_STACK_SIZE
	.align		4
.L_13:
        /*0054*/ 	.byte	0x04, 0x12
        /*0056*/ 	.short	(.L_15 - .L_14)
	.align		4
.L_14:
        /*0058*/ 	.word	index@(medianKernel)
        /*005c*/ 	.word	0x00000000
.L_15:


//--------------------- .nv.compat                --------------------------
	.section	.nv.compat,"",@"SHT_CUDA_COMPAT_INFO"
	.align	4
        /*0000*/ 	.byte	0x02, 0x09, 0x00, 0x00, 0x02, 0x02, 0x01, 0x00, 0x02, 0x05, 0x05, 0x00, 0x03, 0x07, 0x01, 0x01
        /*0010*/ 	.byte	0x02, 0x03, 0x00, 0x00, 0x02, 0x06, 0x01, 0x00, 0x04, 0x0b, 0x08, 0x00, 0x01, 0x00, 0x00, 0x00
        /*0020*/ 	.byte	0x00, 0x00, 0x00, 0x00


//--------------------- .nv.info.medianKernelInterpolate --------------------------
	.section	.nv.info.medianKernelInterpolate,"",@"SHT_CUDA_INFO"
	.sectionflags	@""
	.align	4


	//----- nvinfo : EIATTR_CUDA_API_VERSION
	.align		4
        /*0000*/ 	.byte	0x04, 0x37
        /*0002*/ 	.short	(.L_17 - .L_16)
.L_16:
        /*0004*/ 	.word	0x00000082


	//----- nvinfo : EIATTR_KPARAM_INFO
	.align		4
.L_17:
        /*0008*/ 	.byte	0x04, 0x17
        /*000a*/ 	.short	(.L_19 - .L_18)
.L_18:
        /*000c*/ 	.word	0x00000000
        /*0010*/ 	.short	0x000a
        /*0012*/ 	.short	0x0040
        /*0014*/ 	.byte	0x00, 0xf0, 0x11, 0x00


	//----- nvinfo : EIATTR_KPARAM_INFO
	.align		4
.L_19:
        /*0018*/ 	.byte	0x04, 0x17
        /*001a*/ 	.short	(.L_21 - .L_20)
.L_20:
        /*001c*/ 	.word	0x00000000
        /*0020*/ 	.short	0x0009
        /*0022*/ 	.short	0x0038
        /*0024*/ 	.byte	0x00, 0xf5, 0x21, 0x00


	//----- nvinfo : EIATTR_KPARAM_INFO
	.align		4
.L_21:
        /*0028*/ 	.byte	0x04, 0x17
        /*002a*/ 	.short	(.L_23 - .L_22)
.L_22:
        /*002c*/ 	.word	0x00000000
        /*0030*/ 	.short	0x0008
        /*0032*/ 	.short	0x0034
        /*0034*/ 	.byte	0x00, 0xf0, 0x11, 0x00


	//----- nvinfo : EIATTR_KPARAM_INFO
	.align		4
.L_23:
        /*0038*/ 	.byte	0x04, 0x17
        /*003a*/ 	.short	(.L_25 - .L_24)
.L_24:
        /*003c*/ 	.word	0x00000000
        /*0040*/ 	.short	0x0007
        /*0042*/ 	.short	0x0030
        /*0044*/ 	.byte	0x00, 0xf0, 0x11, 0x00


	//----- nvinfo : EIATTR_KPARAM_INFO
	.align		4
.L_25:
        /*0048*/ 	.byte	0x04, 0x17
        /*004a*/ 	.short	(.L_27 - .L_26)
.L_26:
        /*004c*/ 	.word	0x00000000
        /*0050*/ 	.short	0x0006
        /*0052*/ 	.short	0x0028
        /*0054*/ 	.byte	0x00, 0xf5, 0x21, 0x00


	//----- nvinfo : EIATTR_KPARAM_INFO
	.align		4
.L_27:
        /*0058*/ 	.byte	0x04, 0x17
        /*005a*/ 	.short	(.L_29 - .L_28)
.L_28:
        /*005c*/ 	.word	0x00000000
        /*0060*/ 	.short	0x0005
        /*0062*/ 	.short	0x0020
        /*0064*/ 	.byte	0x00, 0xf0, 0x11, 0x00


	//----- nvinfo : EIATTR_KPARAM_INFO
	.align		4
.L_29:
        /*0068*/ 	.byte	0x04, 0x17
        /*006a*/ 	.short	(.L_31 - .L_30)
.L_30:
        /*006c*/ 	.word	0x00000000
        /*0070*/ 	.short	0x0004
        /*0072*/ 	.short	0x0018
        /*0074*/ 	.byte	0x00, 0xf5, 0x21, 0x00


	//----- nvinfo : EIATTR_KPARAM_INFO
	.align		4
.L_31:
        /*0078*/ 	.byte	0x04, 0x17
        /*007a*/ 	.short	(.L_33 - .L_32)
.L_32:
        /*007c*/ 	.word	0x00000000
        /*0080*/ 	.short	0x0003
        /*0082*/ 	.short	0x0014
        /*0084*/ 	.byte	0x00, 0xf0, 0x11, 0x00


	//----- nvinfo : EIATTR_KPARAM_INFO
	.align		4
.L_33:
        /*0088*/ 	.byte	0x04, 0x17
        /*008a*/ 	.short	(.L_35 - .L_34)
.L_34:
        /*008c*/ 	.word	0x00000000
        /*0090*/ 	.short	0x0002
        /*0092*/ 	.short	0x0010
        /*0094*/ 	.byte	0x00, 0xf0, 0x11, 0x00


	//----- nvinfo : EIATTR_KPARAM_INFO
	.align		4
.L_35:
        /*0098*/ 	.byte	0x04, 0x17
        /*009a*/ 	.short	(.L_37 - .L_36)
.L_36:
        /*009c*/ 	.word	0x00000000
        /*00a0*/ 	.short	0x0001
        /*00a2*/ 	.short	0x0008
        /*00a4*/ 	.byte	0x00, 0xf5, 0x21, 0x00


	//----- nvinfo : EIATTR_KPARAM_INFO
	.align		4
.L_37:
        /*00a8*/ 	.byte	0x04, 0x17
        /*00aa*/ 	.short	(.L_39 - .L_38)
.L_38:
        /*00ac*/ 	.word	0x00000000
        /*00b0*/ 	.short	0x0000
        /*00b2*/ 	.short	0x0000
        /*00b4*/ 	.byte	0x00, 0xf0, 0x11, 0x00


	//----- nvinfo : EIATTR_SPARSE_MMA_MASK
	.align		4
.L_39:
        /*00b8*/ 	.byte	0x03, 0x50
        /*00ba*/ 	.short	0x0000


	//----- nvinfo : EIATTR_MAXREG_COUNT
	.align		4
        /*00bc*/ 	.byte	0x03, 0x1b
        /*00be*/ 	.short	0x00ff


	//----- nvinfo : EIATTR_MERCURY_ISA_VERSION
	.align		4
        /*00c0*/ 	.byte	0x03, 0x5f
        /*00c2*/ 	.short	0x0101


	//----- nvinfo : EIATTR_VRC_CTA_INIT_COUNT
	.align		4
        /*00c4*/ 	.byte	0x02, 0x4a
	.zero		1
	.zero		1


	//----- nvinfo : EIATTR_EXIT_INSTR_OFFSETS
	.align		4
        /*00c8*/ 	.byte	0x04, 0x1c
        /*00ca*/ 	.short	(.L_41 - .L_40)


	//   ....[0]....
.L_40:
        /*00cc*/ 	.word	0x000001f0


	//   ....[1]....
        /*00d0*/ 	.word	0x00004cc0


	//   ....[2]....
        /*00d4*/ 	.word	0x00005010


	//   ....[3]....
        /*00d8*/ 	.word	0x000060a0


	//   ....[4]....
        /*00dc*/ 	.word	0x00006190


	//----- nvinfo : EIATTR_CRS_STACK_SIZE
	.align		4
.L_41:
        /*00e0*/ 	.byte	0x04, 0x1e
        /*00e2*/ 	.short	(.L_43 - .L_42)
.L_42:
        /*00e4*/ 	.word	0x00000000


	//----- nvinfo : EIATTR_CBANK_PARAM_SIZE
	.align		4
.L_43:
        /*00e8*/ 	.byte	0x03, 0x19
        /*00ea*/ 	.short	0x0044


	//----- nvinfo : EIATTR_PARAM_CBANK
	.align		4
        /*00ec*/ 	.byte	0x04, 0x0a
        /*00ee*/ 	.short	(.L_45 - .L_44)
	.align		4
.L_44:
        /*00f0*/ 	.word	index@(.nv.constant0.medianKernelInterpolate)
        /*00f4*/ 	.short	0x0380
        /*00f6*/ 	.short	0x0044


	//----- nvinfo : EIATTR_SW_WAR
	.align		4
.L_45:
        /*00f8*/ 	.byte	0x04, 0x36
        /*00fa*/ 	.short	(.L_47 - .L_46)
.L_46:
        /*00fc*/ 	.word	0x00000008
.L_47:


//--------------------- .nv.info.medianKernel     --------------------------
	.section	.nv.info.medianKernel,"",@"SHT_CUDA_INFO"
	.sectionflags	@""
	.align	4


	//----- nvinfo : EIATTR_CUDA_API_VERSION
	.align		4
        /*0000*/ 	.byte	0x04, 0x37
        /*0002*/ 	.short	(.L_49 - .L_48)
.L_48:
        /*0004*/ 	.word	0x00000082


	//----- nvinfo : EIATTR_KPARAM_INFO
	.align		4
.L_49:
        /*0008*/ 	.byte	0x04, 0x17
        /*000a*/ 	.short	(.L_51 - .L_50)
.L_50:
        /*000c*/ 	.word	0x00000000
        /*0010*/ 	.short	0x0009
        /*0012*/ 	.short	0x0040
        /*0014*/ 	.byte	0x00, 0xf0, 0x11, 0x00


	//----- nvinfo : EIATTR_KPARAM_INFO
	.align		4
.L_51:
        /*0018*/ 	.byte	0x04, 0x17
        /*001a*/ 	.short	(.L_53 - .L_52)
.L_52:
        /*001c*/ 	.word	0x00000000
        /*0020*/ 	.short	0x0008
        /*0022*/ 	.short	0x0038
        /*0024*/ 	.byte	0x00, 0xf5, 0x21, 0x00


	//----- nvinfo : EIATTR_KPARAM_INFO
	.align		4
.L_53:
        /*0028*/ 	.byte	0x04, 0x17
        /*002a*/ 	.short	(.L_55 - .L_54)
.L_54:
        /*002c*/ 	.word	0x00000000
        /*0030*/ 	.short	0x0007
        /*0032*/ 	.short	0x0030
        /*0034*/ 	.byte	0x00, 0xf0, 0x11, 0x00


	//----- nvinfo : EIATTR_KPARAM_INFO
	.align		4
.L_55:
        /*0038*/ 	.byte	0x04, 0x17
        /*003a*/ 	.short	(.L_57 - .L_56)
.L_56:
        /*003c*/ 	.word	0x00000000
        /*0040*/ 	.short	0x0006
        /*0042*/ 	.short	0x0028
        /*0044*/ 	.byte	0x00, 0xf5, 0x21, 0x00


	//----- nvinfo : EIATTR_KPARAM_INFO
	.align		4
.L_57:
        /*0048*/ 	.byte	0x04, 0x17
        /*004a*/ 	.short	(.L_59 - .L_58)
.L_58:
        /*004c*/ 	.word	0x00000000
        /*0050*/ 	.short	0x0005
        /*0052*/ 	.short	0x0020
        /*0054*/ 	.byte	0x00, 0xf0, 0x11, 0x00


	//----- nvinfo : EIATTR_KPARAM_INFO
	.align		4
.L_59:
        /*0058*/ 	.byte	0x04, 0x17
        /*005a*/ 	.short	(.L_61 - .L_60)
.L_60:
        /*005c*/ 	.word	0x00000000
        /*0060*/ 	.short	0x0004
        /*0062*/ 	.short	0x0018
        /*0064*/ 	.byte	0x00, 0xf5, 0x21, 0x00


	//----- nvinfo : EIATTR_KPARAM_INFO
	.align		4
.L_61:
        /*0068*/ 	.byte	0x04, 0x17
        /*006a*/ 	.short	(.L_63 - .L_62)
.L_62:
        /*006c*/ 	.word	0x00000000
        /*0070*/ 	.short	0x0003
        /*0072*/ 	.short	0x0014
        /*0074*/ 	.byte	0x00, 0xf0, 0x11, 0x00


	//----- nvinfo : EIATTR_KPARAM_INFO
	.align		4
.L_63:
        /*0078*/ 	.byte	0x04, 0x17
        /*007a*/ 	.short	(.L_65 - .L_64)
.L_64:
        /*007c*/ 	.word	0x00000000
        /*0080*/ 	.short	0x0002
        /*0082*/ 	.short	0x0010
        /*0084*/ 	.byte	0x00, 0xf0, 0x11, 0x00


	//----- nvinfo : EIATTR_KPARAM_INFO
	.align		4
.L_65:
        /*0088*/ 	.byte	0x04, 0x17
        /*008a*/ 	.short	(.L_67 - .L_66)
.L_66:
        /*008c*/ 	.word	0x00000000
        /*0090*/ 	.short	0x0001
        /*0092*/ 	.short	0x0008
        /*0094*/ 	.byte	0x00, 0xf5, 0x21, 0x00


	//----- nvinfo : EIATTR_KPARAM_INFO
	.align		4
.L_67:
        /*0098*/ 	.byte	0x04, 0x17
        /*009a*/ 	.short	(.L_69 - .L_68)
.L_68:
        /*009c*/ 	.word	0x00000000
        /*00a0*/ 	.short	0x0000
        /*00a2*/ 	.short	0x0000
        /*00a4*/ 	.byte	0x00, 0xf0, 0x11, 0x00


	//----- nvinfo : EIATTR_SPARSE_MMA_MASK
	.align		4
.L_69:
        /*00a8*/ 	.byte	0x03, 0x50
        /*00aa*/ 	.short	0x0000


	//----- nvinfo : EIATTR_MAXREG_COUNT
	.align		4
        /*00ac*/ 	.byte	0x03, 0x1b
        /*00ae*/ 	.short	0x00ff


	//----- nvinfo : EIATTR_MERCURY_ISA_VERSION
	.align		4
        /*00b0*/ 	.byte	0x03, 0x5f
        /*00b2*/ 	.short	0x0101


	//----- nvinfo : EIATTR_VRC_CTA_INIT_COUNT
	.align		4
        /*00b4*/ 	.byte	0x02, 0x4a
	.zero		1
	.zero		1


	//----- nvinfo : EIATTR_EXIT_INSTR_OFFSETS
	.align		4
        /*00b8*/ 	.byte	0x04, 0x1c
        /*00ba*/ 	.short	(.L_71 - .L_70)


	//   ....[0]....
.L_70:
        /*00bc*/ 	.word	0x000001f0


	//   ....[1]....
        /*00c0*/ 	.word	0x00002060


	//   ....[2]....
        /*00c4*/ 	.word	0x000024d0


	//   ....[3]....
        /*00c8*/ 	.word	0x000027c0


	//----- nvinfo : EIATTR_CRS_STACK_SIZE
	.align		4
.L_71:
        /*00cc*/ 	.byte	0x04, 0x1e
        /*00ce*/ 	.short	(.L_73 - .L_72)
.L_72:
        /*00d0*/ 	.word	0x00000000


	//----- nvinfo : EIATTR_CBANK_PARAM_SIZE
	.align		4
.L_73:
        /*00d4*/ 	.byte	0x03, 0x19
        /*00d6*/ 	.short	0x0044


	//----- nvinfo : EIATTR_PARAM_CBANK
	.align		4
        /*00d8*/ 	.byte	0x04, 0x0a
        /*00da*/ 	.short	(.L_75 - .L_74)
	.align		4
.L_74:
        /*00dc*/ 	.word	index@(.nv.constant0.medianKernel)
        /*00e0*/ 	.short	0x0380
        /*00e2*/ 	.short	0x0044


	//----- nvinfo : EIATTR_SW_WAR
	.align		4
.L_75:
        /*00e4*/ 	.byte	0x04, 0x36
        /*00e6*/ 	.short	(.L_77 - .L_76)
.L_76:
        /*00e8*/ 	.word	0x00000008
.L_77:


//--------------------- .nv.callgraph             --------------------------
	.section	.nv.callgraph,"",@"SHT_CUDA_CALLGRAPH"
	.align	4
	.sectionentsize	8
	.align		4
        /*0000*/ 	.word	0x00000000
	.align		4
        /*0004*/ 	.word	0xffffffff
	.align		4
        /*0008*/ 	.word	0x00000000
	.align		4
        /*000c*/ 	.word	0xfffffffe
	.align		4
        /*0010*/ 	.word	0x00000000
	.align		4
        /*0014*/ 	.word	0xfffffffd
	.align		4
        /*0018*/ 	.word	0x00000000
	.align		4
        /*001c*/ 	.word	0xfffffffc


//--------------------- .text.medianKernelInterpolate --------------------------
	.section	.text.medianKernelInterpolate,"ax",@progbits
	.align	128
        .global         medianKernelInterpolate
        .type           medianKernelInterpolate,@function
        .size           medianKernelInterpolate,(.L_x_138 - medianKernelInterpolate)
        .other          medianKernelInterpolate,@"STO_CUDA_ENTRY STV_DEFAULT"
medianKernelInterpolate:
.text.medianKernelInterpolate:
[----:B------:R-:W-:Y:S08]  /*0000*/  LDC R1, c[0x0][0x37c] ;  /* 0x0000df00ff017b82 */ /* 0x000ff00000000800 */
[----:B------:R-:W0:Y:S08]  /*0010*/  LDC R6, c[0x0][0x394] ;  /* 0x0000e500ff067b82 */ /* 0x000e300000000800 */
[----:B------:R-:W1:Y:S08]  /*0020*/  LDC R9, c[0x0][0x3a0] ;  /* 0x0000e800ff097b82 */ /* 0x000e700000000800 */
[----:B------:R-:W2:Y:S01]  /*0030*/  S2UR UR4, SR_CTAID.Y ;  /* 0x00000000000479c3 */ /* 0x000ea20000002600 */
[----:B0-----:R-:W-:-:S04]  /*0040*/  IABS R5, R6 ;  /* 0x0000000600057213 */ /* 0x001fc80000000000 */
[----:B------:R-:W0:Y:S08]  /*0050*/  I2F.RP R0, R5 ;  /* 0x0000000500007306 */ /* 0x000e300000209400 */
[----:B0-----:R-:W0:Y:S02]  /*0060*/  MUFU.RCP R0, R0 ;  /* 0x0000000000007308 */ /* 0x001e240000001000 */
[----:B0-----:R-:W-:-:S06]  /*0070*/  VIADD R2, R0, 0xffffffe ;  /* 0x0ffffffe00027836 */ /* 0x001fcc0000000000 */
[----:B------:R0:W3:Y:S02]  /*0080*/  F2I.FTZ.U32.TRUNC.NTZ R3, R2 ;  /* 0x0000000200037305 */ /* 0x0000e4000021f000 */
[----:B0-----:R-:W-:Y:S02]  /*0090*/  HFMA2 R2, -RZ, RZ, 0, 0 ;  /* 0x00000000ff027431 */ /* 0x001fe400000001ff */
[----:B---3--:R-:W-:-:S04]  /*00a0*/  IMAD.MOV R4, RZ, RZ, -R3 ;  /* 0x000000ffff047224 */ /* 0x008fc800078e0a03 */
[----:B------:R-:W-:Y:S01]  /*00b0*/  IMAD R7, R4, R5, RZ ;  /* 0x0000000504077224 */ /* 0x000fe200078e02ff */
[----:B-1----:R-:W-:-:S03]  /*00c0*/  IABS R4, R9 ;  /* 0x0000000900047213 */ /* 0x002fc60000000000 */
[----:B------:R-:W-:-:S06]  /*00d0*/  IMAD.HI.U32 R3, R3, R7, R2 ;  /* 0x0000000703037227 */ /* 0x000fcc00078e0002 */
[----:B------:R-:W-:-:S04]  /*00e0*/  IMAD.HI.U32 R0, R3, R4, RZ ;  /* 0x0000000403007227 */ /* 0x000fc800078e00ff */
[----:B------:R-:W-:-:S04]  /*00f0*/  IMAD.MOV R3, RZ, RZ, -R0 ;  /* 0x000000ffff037224 */ /* 0x000fc800078e0a00 */
[C---:B------:R-:W-:Y:S02]  /*0100*/  IMAD R2, R5.reuse, R3, R4 ;  /* 0x0000000305027224 */ /* 0x040fe400078e0204 */
[----:B------:R-:W2:Y:S01]  /*0110*/  S2R R3, SR_CTAID.X ;  /* 0x0000000000037919 */ /* 0x000ea20000002500 */
[----:B------:R-:W2:Y:S02]  /*0120*/  LDC R4, c[0x0][0x370] ;  /* 0x0000dc00ff047b82 */ /* 0x000ea40000000800 */
[----:B------:R-:W-:-:S13]  /*0130*/  ISETP.GT.U32.AND P1, PT, R5, R2, PT ;  /* 0x000000020500720c */ /* 0x000fda0003f24070 */
[----:B------:R-:W-:Y:S01]  /*0140*/  @!P1 IMAD.IADD R2, R2, 0x1, -R5 ;  /* 0x0000000102029824 */ /* 0x000fe200078e0a05 */
[----:B------:R-:W-:Y:S02]  /*0150*/  @!P1 IADD3 R0, PT, PT, R0, 0x1, RZ ;  /* 0x0000000100009810 */ /* 0x000fe40007ffe0ff */
[----:B------:R-:W-:Y:S02]  /*0160*/  ISETP.NE.AND P1, PT, R6, RZ, PT ;  /* 0x000000ff0600720c */ /* 0x000fe40003f25270 */
[----:B------:R-:W-:Y:S02]  /*0170*/  ISETP.GE.U32.AND P0, PT, R2, R5, PT ;  /* 0x000000050200720c */ /* 0x000fe40003f06070 */
[----:B------:R-:W-:-:S04]  /*0180*/  LOP3.LUT R2, R9, R6, RZ, 0x3c, !PT ;  /* 0x0000000609027212 */ /* 0x000fc800078e3cff */
[----:B------:R-:W-:Y:S01]  /*0190*/  ISETP.GE.AND P2, PT, R2, RZ, PT ;  /* 0x000000ff0200720c */ /* 0x000fe20003f46270 */
[----:B--2---:R-:W-:-:S06]  /*01a0*/  IMAD R3, R4, UR4, R3 ;  /* 0x0000000404037c24 */ /* 0x004fcc000f8e0203 */
[----:B------:R-:W-:-:S06]  /*01b0*/  @P0 VIADD R0, R0, 0x1 ;  /* 0x0000000100000836 */ /* 0x000fcc0000000000 */
[----:B------:R-:W-:Y:S01]  /*01c0*/  @!P2 IMAD.MOV R0, RZ, RZ, -R0 ;  /* 0x000000ffff00a224 */ /* 0x000fe200078e0a00 */
[----:B------:R-:W-:-:S04]  /*01d0*/  @!P1 LOP3.LUT R0, RZ, R6, RZ, 0x33, !PT ;  /* 0x00000006ff009212 */ /* 0x000fc800078e33ff */
[----:B------:R-:W-:-:S13]  /*01e0*/  ISETP.GE.AND P0, PT, R3, R0, PT ;  /* 0x000000000300720c */ /* 0x000fda0003f06270 */
[----:B------:R-:W-:Y:S05]  /*01f0*/  @P0 EXIT ;  /* 0x000000000000094d */ /* 0x000fea0003800000 */
[----:B------:R-:W0:Y:S01]  /*0200*/  LDC R8, c[0x0][0x380] ;  /* 0x0000e000ff087b82 */ /* 0x000e220000000800 */
[----:B------:R-:W-:Y:S01]  /*0210*/  ISETP.GE.AND P0, PT, R6, 0x1, PT ;  /* 0x000000010600780c */ /* 0x000fe20003f06270 */
[----:B------:R-:W-:Y:S01]  /*0220*/  IMAD R35, R3, R6, RZ ;  /* 0x0000000603237224 */ /* 0x000fe200078e02ff */
[----:B------:R-:W1:Y:S03]  /*0230*/  LDCU.64 UR6, c[0x0][0x358] ;  /* 0x00006b00ff0677ac */ /* 0x000e660008000a00 */
[----:B------:R-:W-:Y:S01]  /*0240*/  IMAD.IADD R2, R35, 0x1, R6 ;  /* 0x0000000123027824 */ /* 0x000fe200078e0206 */
[----:B0-----:R-:W-:-:S05]  /*0250*/  SHF.L.U32 R8, R8, 0x1, RZ ;  /* 0x0000000108087819 */ /* 0x001fca00000006ff */
[----:B------:R-:W-:Y:S02]  /*0260*/  IMAD R4, R3, R8, R3 ;  /* 0x0000000803047224 */ /* 0x000fe400078e0203 */
[----:B-1----:R-:W-:Y:S05]  /*0270*/  @!P0 BRA `(.L_x_0) ;  /* 0x00000004009c8947 */ /* 0x002fea0003800000 */
[C---:B------:R-:W-:Y:S01]  /*0280*/  VIADDMNMX R6, R35.reuse, 0x1, R2, !PT ;  /* 0x0000000123067846 */ /* 0x040fe20007800102 */
[----:B------:R-:W-:Y:S02]  /*0290*/  IMAD.MOV.U32 R7, RZ, RZ, RZ ;  /* 0x000000ffff077224 */ /* 0x000fe400078e00ff */
[----:B------:R-:W-:Y:S02]  /*02a0*/  IMAD.MOV.U32 R17, RZ, RZ, R35 ;  /* 0x000000ffff117224 */ /* 0x000fe400078e0023 */
[C---:B------:R-:W-:Y:S01]  /*02b0*/  IMAD.IADD R5, R35.reuse, 0x1, -R6 ;  /* 0x0000000123057824 */ /* 0x040fe200078e0a06 */
[----:B------:R-:W-:-:S04]  /*02c0*/  IADD3 R6, PT, PT, -R35, R6, RZ ;  /* 0x0000000623067210 */ /* 0x000fc80007ffe1ff */
[----:B------:R-:W-:Y:S02]  /*02d0*/  ISETP.GT.U32.AND P0, PT, R5, -0x4, PT ;  /* 0xfffffffc0500780c */ /* 0x000fe40003f04070 */
[----:B------:R-:W-:-:S11]  /*02e0*/  LOP3.LUT R21, R6, 0x3, RZ, 0xc0, !PT ;  /* 0x0000000306157812 */ /* 0x000fd600078ec0ff */
[----:B------:R-:W-:Y:S05]  /*02f0*/  @P0 BRA `(.L_x_1) ;  /* 0x0000000400140947 */ /* 0x000fea0003800000 */
[----:B------:R-:W0:Y:S01]  /*0300*/  LDC.64 R10, c[0x0][0x398] ;  /* 0x0000e600ff0a7b82 */ /* 0x000e220000000a00 */
[----:B------:R-:W-:Y:S02]  /*0310*/  LOP3.LUT R7, R6, 0xfffffffc, RZ, 0xc0, !PT ;  /* 0xfffffffc06077812 */ /* 0x000fe400078ec0ff */
[----:B------:R-:W-:-:S05]  /*0320*/  MOV R22, RZ ;  /* 0x000000ff00167202 */ /* 0x000fca0000000f00 */
[----:B------:R-:W1:Y:S02]  /*0330*/  LDC.64 R12, c[0x0][0x3a8] ;  /* 0x0000ea00ff0c7b82 */ /* 0x000e640000000a00 */
.L_x_6:
[----:B-1----:R-:W-:-:S05]  /*0340*/  IMAD.WIDE.U32 R16, R22, 0x4, R12 ;  /* 0x0000000416107825 */ /* 0x002fca00078e000c */
[----:B--2---:R-:W2:Y:S01]  /*0350*/  LDG.E R20, desc[UR6][R16.64] ;  /* 0x0000000610147981 */ /* 0x004ea2000c1e1900 */
[----:B------:R-:W-:-:S04]  /*0360*/  IMAD.IADD R15, R35, 0x1, R22 ;  /* 0x00000001230f7824 */ /* 0x000fc800078e0216 */
[----:B0-----:R-:W-:-:S05]  /*0370*/  IMAD.WIDE R14, R15, 0x4, R10 ;  /* 0x000000040f0e7825 */ /* 0x001fca00078e020a */
[----:B------:R-:W3:Y:S01]  /*0380*/  LDG.E R5, desc[UR6][R14.64] ;  /* 0x000000060e057981 */ /* 0x000ee2000c1e1900 */
[----:B------:R-:W-:-:S05]  /*0390*/  VIADD R22, R22, 0x4 ;  /* 0x0000000416167836 */ /* 0x000fca0000000000 */
[----:B------:R-:W-:Y:S01]  /*03a0*/  ISETP.NE.AND P2, PT, R22, R7, PT ;  /* 0x000000071600720c */ /* 0x000fe20003f45270 */
[----:B--2---:R-:W0:Y:S08]  /*03b0*/  MUFU.RCP R6, R20 ;  /* 0x0000001400067308 */ /* 0x004e300000001000 */
[----:B---3--:R-:W1:Y:S01]  /*03c0*/  FCHK P0, R5, R20 ;  /* 0x0000001405007302 */ /* 0x008e620000000000 */
[----:B0-----:R-:W-:-:S04]  /*03d0*/  FFMA R9, -R20, R6, 1 ;  /* 0x3f80000014097423 */ /* 0x001fc80000000106 */
[----:B------:R-:W-:-:S04]  /*03e0*/  FFMA R6, R6, R9, R6 ;  /* 0x0000000906067223 */ /* 0x000fc80000000006 */
[----:B------:R-:W-:-:S04]  /*03f0*/  FFMA R9, R5, R6, RZ ;  /* 0x0000000605097223 */ /* 0x000fc800000000ff */
[----:B------:R-:W-:-:S04]  /*0400*/  FFMA R18, -R20, R9, R5 ;  /* 0x0000000914127223 */ /* 0x000fc80000000105 */
[----:B------:R-:W-:Y:S01]  /*0410*/  FFMA R9, R6, R18, R9 ;  /* 0x0000001206097223 */ /* 0x000fe20000000009 */
[----:B-1----:R-:W-:Y:S06]  /*0420*/  @!P0 BRA `(.L_x_2) ;  /* 0x00000000000c8947 */ /* 0x002fec0003800000 */
[----:B------:R-:W-:Y:S02]  /*0430*/  MOV R6, R20 ;  /* 0x0000001400067202 */ /* 0x000fe40000000f00 */
[----:B------:R-:W-:-:S07]  /*0440*/  MOV R20, 0x460 ;  /* 0x0000046000147802 */ /* 0x000fce0000000f00 */
[----:B------:R-:W-:Y:S05]  /*0450*/  CALL.REL.NOINC `($__internal_0_$__cuda_sm3x_div_rn_noftz_f32_slowpath) ;  /* 0x0000005c00507944 */ /* 0x000fea0003c00000 */
.L_x_2:
[----:B------:R0:W-:Y:S04]  /*0460*/  STG.E desc[UR6][R14.64], R9 ;  /* 0x000000090e007986 */ /* 0x0001e8000c101906 */
[----:B------:R-:W2:Y:S04]  /*0470*/  LDG.E R20, desc[UR6][R16.64+0x4] ;  /* 0x0000040610147981 */ /* 0x000ea8000c1e1900 */
[----:B------:R-:W3:Y:S01]  /*0480*/  LDG.E R5, desc[UR6][R14.64+0x4] ;  /* 0x000004060e057981 */ /* 0x000ee2000c1e1900 */
[----:B--2---:R-:W1:Y:S08]  /*0490*/  MUFU.RCP R6, R20 ;  /* 0x0000001400067308 */ /* 0x004e700000001000 */
[----:B---3--:R-:W2:Y:S01]  /*04a0*/  FCHK P0, R5, R20 ;  /* 0x0000001405007302 */ /* 0x008ea20000000000 */
[----:B-1----:R-:W-:-:S04]  /*04b0*/  FFMA R19, -R20, R6, 1 ;  /* 0x3f80000014137423 */ /* 0x002fc80000000106 */
[----:B------:R-:W-:-:S04]  /*04c0*/  FFMA R6, R6, R19, R6 ;  /* 0x0000001306067223 */ /* 0x000fc80000000006 */
[----:B------:R-:W-:-:S04]  /*04d0*/  FFMA R19, R5, R6, RZ ;  /* 0x0000000605137223 */ /* 0x000fc800000000ff */
[----:B------:R-:W-:-:S04]  /*04e0*/  FFMA R18, -R20, R19, R5 ;  /* 0x0000001314127223 */ /* 0x000fc80000000105 */
[----:B------:R-:W-:Y:S01]  /*04f0*/  FFMA R19, R6, R18, R19 ;  /* 0x0000001206137223 */ /* 0x000fe20000000013 */
[----:B0-2---:R-:W-:Y:S06]  /*0500*/  @!P0 BRA `(.L_x_3) ;  /* 0x0000000000108947 */ /* 0x005fec0003800000 */
[----:B------:R-:W-:Y:S01]  /*0510*/  IMAD.MOV.U32 R6, RZ, RZ, R20 ;  /* 0x000000ffff067224 */ /* 0x000fe200078e0014 */
[----:B------:R-:W-:-:S07]  /*0520*/  MOV R20, 0x540 ;  /* 0x0000054000147802 */ /* 0x000fce0000000f00 */
[----:B------:R-:W-:Y:S05]  /*0530*/  CALL.REL.NOINC `($__internal_0_$__cuda_sm3x_div_rn_noftz_f32_slowpath) ;  /* 0x0000005c00187944 */ /* 0x000fea0003c00000 */
[----:B------:R-:W-:-:S07]  /*0540*/  IMAD.MOV.U32 R19, RZ, RZ, R9 ;  /* 0x000000ffff137224 */ /* 0x000fce00078e0009 */
.L_x_3:
        /* <DEDUP_REMOVED lines=11> */
[----:B------:R-:W-:Y:S02]  /*0600*/  MOV R6, R20 ;  /* 0x0000001400067202 */ /* 0x000fe40000000f00 */
[----:B------:R-:W-:-:S07]  /*0610*/  MOV R20, 0x630 ;  /* 0x0000063000147802 */ /* 0x000fce0000000f00 */
[----:B------:R-:W-:Y:S05]  /*0620*/  CALL.REL.NOINC `($__internal_0_$__cuda_sm3x_div_rn_noftz_f32_slowpath) ;  /* 0x0000005800dc7944 */ /* 0x000fea0003c00000 */
.L_x_4:
        /* <DEDUP_REMOVED lines=15> */
.L_x_5:
[----:B------:R2:W-:Y:S01]  /*0720*/  STG.E desc[UR6][R14.64+0xc], R19 ;  /* 0x00000c130e007986 */ /* 0x0005e2000c101906 */
[----:B------:R-:W-:Y:S05]  /*0730*/  @P2 BRA `(.L_x_6) ;  /* 0xfffffffc00002947 */ /* 0x000fea000383ffff */
[----:B------:R-:W-:-:S07]  /*0740*/  IADD3 R17, PT, PT, R35, R22, RZ ;  /* 0x0000001623117210 */ /* 0x000fce0007ffe0ff */
.L_x_1:
[----:B------:R-:W-:-:S13]  /*0750*/  ISETP.NE.AND P0, PT, R21, RZ, PT ;  /* 0x000000ff1500720c */ /* 0x000fda0003f05270 */
[----:B------:R-:W-:Y:S05]  /*0760*/  @!P0 BRA `(.L_x_0) ;  /* 0x0000000000608947 */ /* 0x000fea0003800000 */
[----:B------:R-:W0:Y:S01]  /*0770*/  LDC.64 R10, c[0x0][0x398] ;  /* 0x0000e600ff0a7b82 */ /* 0x000e220000000a00 */
[----:B------:R-:W-:-:S07]  /*0780*/  UMOV UR4, URZ ;  /* 0x000000ff00047c82 */ /* 0x000fce0008000000 */
[----:B------:R-:W1:Y:S02]  /*0790*/  LDC.64 R12, c[0x0][0x3a8] ;  /* 0x0000ea00ff0c7b82 */ /* 0x000e640000000a00 */
.L_x_8:
[----:B-12---:R-:W-:-:S06]  /*07a0*/  IMAD.WIDE.U32 R18, R7, 0x4, R12 ;  /* 0x0000000407127825 */ /* 0x006fcc00078e000c */
[----:B------:R-:W2:Y:S01]  /*07b0*/  LDG.E R18, desc[UR6][R18.64] ;  /* 0x0000000612127981 */ /* 0x000ea2000c1e1900 */
[----:B0--3--:R-:W-:-:S05]  /*07c0*/  IMAD.WIDE R14, R17, 0x4, R10 ;  /* 0x00000004110e7825 */ /* 0x009fca00078e020a */
[----:B------:R-:W3:Y:S01]  /*07d0*/  LDG.E R5, desc[UR6][R14.64] ;  /* 0x000000060e057981 */ /* 0x000ee2000c1e1900 */
[----:B------:R-:W-:-:S06]  /*07e0*/  UIADD3 UR4, UPT, UPT, UR4, 0x1, URZ ;  /* 0x0000000104047890 */ /* 0x000fcc000fffe0ff */
[----:B------:R-:W-:Y:S01]  /*07f0*/  ISETP.NE.AND P2, PT, R21, UR4, PT ;  /* 0x0000000415007c0c */ /* 0x000fe2000bf45270 */
        /* <DEDUP_REMOVED lines=8> */
[----:B------:R-:W-:Y:S01]  /*0880*/  IMAD.MOV.U32 R6, RZ, RZ, R18 ;  /* 0x000000ffff067224 */ /* 0x000fe200078e0012 */
[----:B------:R-:W-:-:S07]  /*0890*/  MOV R20, 0x8b0 ;  /* 0x000008b000147802 */ /* 0x000fce0000000f00 */
[----:B------:R-:W-:Y:S05]  /*08a0*/  CALL.REL.NOINC `($__internal_0_$__cuda_sm3x_div_rn_noftz_f32_slowpath) ;  /* 0x00000058003c7944 */ /* 0x000fea0003c00000 */
.L_x_7:
[----:B------:R3:W-:Y:S01]  /*08b0*/  STG.E desc[UR6][R14.64], R9 ;  /* 0x000000090e007986 */ /* 0x0007e2000c101906 */
[----:B------:R-:W-:Y:S01]  /*08c0*/  VIADD R7, R7, 0x1 ;  /* 0x0000000107077836 */ /* 0x000fe20000000000 */
[----:B------:R-:W-:Y:S01]  /*08d0*/  IADD3 R17, PT, PT, R17, 0x1, RZ ;  /* 0x0000000111117810 */ /* 0x000fe20007ffe0ff */
[----:B------:R-:W-:Y:S06]  /*08e0*/  @P2 BRA `(.L_x_8) ;  /* 0xfffffffc00ac2947 */ /* 0x000fec000383ffff */
.L_x_0:
[----:B------:R-:W0:Y:S01]  /*08f0*/  LDC R5, c[0x0][0x380] ;  /* 0x0000e000ff057b82 */ /* 0x000e220000000800 */
[----:B------:R-:W-:Y:S01]  /*0900*/  IMAD.MOV.U32 R33, RZ, RZ, R4 ;  /* 0x000000ffff217224 */ /* 0x000fe200078e0004 */
[----:B0-----:R-:W-:Y:S01]  /*0910*/  ISETP.GE.AND P0, PT, R5, RZ, PT ;  /* 0x000000ff0500720c */ /* 0x001fe20003f06270 */
[----:B------:R-:W-:-:S12]  /*0920*/  IMAD.IADD R28, R35, 0x1, R5 ;  /* 0x00000001231c7824 */ /* 0x000fd800078e0205 */
[----:B------:R-:W-:Y:S05]  /*0930*/  @!P0 BRA `(.L_x_9) ;  /* 0x0000000400148947 */ /* 0x000fea0003800000 */
[----:B------:R-:W0:Y:S01]  /*0940*/  LDC R12, c[0x0][0x3b4] ;  /* 0x0000ed00ff0c7b82 */ /* 0x000e220000000800 */
[----:B------:R-:W-:Y:S02]  /*0950*/  VIADD R6, R28, 0x1 ;  /* 0x000000011c067836 */ /* 0x000fe40000000000 */
[----:B------:R-:W-:Y:S01]  /*0960*/  IMAD.MOV.U32 R33, RZ, RZ, R4 ;  /* 0x000000ffff217224 */ /* 0x000fe200078e0004 */
[----:B0-----:R-:W-:Y:S02]  /*0970*/  VIMNMX.U32 R11, PT, PT, R12, 0x1, !PT ;  /* 0x000000010c0b7848 */ /* 0x001fe40007fe0000 */
[----:B---3--:R-:W-:Y:S02]  /*0980*/  IADD3 R9, PT, PT, R35, R12, RZ ;  /* 0x0000000c23097210 */ /* 0x008fe40007ffe0ff */
[----:B--2---:R-:W0:Y:S01]  /*0990*/  I2F.U32.RP R14, R11 ;  /* 0x0000000b000e7306 */ /* 0x004e220000209000 */
[----:B------:R-:W-:Y:S01]  /*09a0*/  IMAD.MOV R15, RZ, RZ, -R11 ;  /* 0x000000ffff0f7224 */ /* 0x000fe200078e0a0b */
[----:B------:R-:W-:-:S02]  /*09b0*/  ISETP.GE.AND P0, PT, R9, R6, PT ;  /* 0x000000060900720c */ /* 0x000fc40003f06270 */
[-C--:B------:R-:W-:Y:S01]  /*09c0*/  VIMNMX R10, PT, PT, R6, R9.reuse, !PT ;  /* 0x00000009060a7248 */ /* 0x080fe20007fe0100 */
[----:B------:R-:W-:Y:S01]  /*09d0*/  IMAD.MOV.U32 R6, RZ, RZ, RZ ;  /* 0x000000ffff067224 */ /* 0x000fe200078e00ff */
[----:B------:R-:W-:Y:S02]  /*09e0*/  SEL R13, RZ, 0x1, P0 ;  /* 0x00000001ff0d7807 */ /* 0x000fe40000000000 */
[----:B------:R-:W-:Y:S02]  /*09f0*/  ISETP.NE.U32.AND P2, PT, R11, RZ, PT ;  /* 0x000000ff0b00720c */ /* 0x000fe40003f45070 */
[----:B------:R-:W-:Y:S01]  /*0a00*/  IADD3 R10, PT, PT, R10, -R9, -R13 ;  /* 0x800000090a0a7210 */ /* 0x000fe20007ffe80d */
[----:B0-----:R-:W0:Y:S02]  /*0a10*/  MUFU.RCP R14, R14 ;  /* 0x0000000e000e7308 */ /* 0x001e240000001000 */
[----:B0-----:R-:W-:-:S06]  /*0a20*/  IADD3 R7, PT, PT, R14, 0xffffffe, RZ ;  /* 0x0ffffffe0e077810 */ /* 0x001fcc0007ffe0ff */
[----:B------:R-:W0:Y:S02]  /*0a30*/  F2I.FTZ.U32.TRUNC.NTZ R7, R7 ;  /* 0x0000000700077305 */ /* 0x000e24000021f000 */
[----:B0-----:R-:W-:-:S04]  /*0a40*/  IMAD R15, R15, R7, RZ ;  /* 0x000000070f0f7224 */ /* 0x001fc800078e02ff */
[----:B------:R-:W-:-:S06]  /*0a50*/  IMAD.HI.U32 R15, R7, R15, R6 ;  /* 0x0000000f070f7227 */ /* 0x000fcc00078e0006 */
[----:B------:R-:W-:-:S04]  /*0a60*/  IMAD.HI.U32 R14, R15, R10, RZ ;  /* 0x0000000a0f0e7227 */ /* 0x000fc800078e00ff */
[----:B------:R-:W-:-:S04]  /*0a70*/  IMAD.MOV R6, RZ, RZ, -R14 ;  /* 0x000000ffff067224 */ /* 0x000fc800078e0a0e */
[----:B------:R-:W-:Y:S02]  /*0a80*/  IMAD R10, R11, R6, R10 ;  /* 0x000000060b0a7224 */ /* 0x000fe400078e020a */
[----:B------:R-:W0:Y:S03]  /*0a90*/  LDC.64 R6, c[0x0][0x388] ;  /* 0x0000e200ff067b82 */ /* 0x000e260000000a00 */
[----:B------:R-:W-:-:S13]  /*0aa0*/  ISETP.GE.U32.AND P0, PT, R10, R11, PT ;  /* 0x0000000b0a00720c */ /* 0x000fda0003f06070 */
[----:B------:R-:W-:Y:S01]  /*0ab0*/  @P0 IADD3 R10, PT, PT, -R11, R10, RZ ;  /* 0x0000000a0b0a0210 */ /* 0x000fe20007ffe1ff */
[----:B------:R-:W-:-:S03]  /*0ac0*/  @P0 VIADD R14, R14, 0x1 ;  /* 0x000000010e0e0836 */ /* 0x000fc60000000000 */
[----:B------:R-:W-:-:S13]  /*0ad0*/  ISETP.GE.U32.AND P1, PT, R10, R11, PT ;  /* 0x0000000b0a00720c */ /* 0x000fda0003f26070 */
[----:B------:R-:W-:Y:S01]  /*0ae0*/  @P1 VIADD R14, R14, 0x1 ;  /* 0x000000010e0e1836 */ /* 0x000fe20000000000 */
[----:B------:R-:W-:Y:S02]  /*0af0*/  @!P2 LOP3.LUT R14, RZ, R11, RZ, 0x33, !PT ;  /* 0x0000000bff0ea212 */ /* 0x000fe400078e33ff */
[----:B------:R-:W1:Y:S02]  /*0b00*/  LDC.64 R10, c[0x0][0x398] ;  /* 0x0000e600ff0a7b82 */ /* 0x000e640000000a00 */
[----:B------:R-:W-:-:S04]  /*0b10*/  IADD3 R13, PT, PT, R13, R14, RZ ;  /* 0x0000000e0d0d7210 */ /* 0x000fc80007ffe0ff */
[C---:B------:R-:W-:Y:S02]  /*0b20*/  LOP3.LUT R9, R13.reuse, 0x3, RZ, 0xc0, !PT ;  /* 0x000000030d097812 */ /* 0x040fe400078ec0ff */
[----:B------:R-:W-:Y:S02]  /*0b30*/  ISETP.GE.U32.AND P1, PT, R13, 0x3, PT ;  /* 0x000000030d00780c */ /* 0x000fe40003f26070 */
[----:B------:R-:W-:Y:S01]  /*0b40*/  ISETP.NE.AND P0, PT, R9, 0x3, PT ;  /* 0x000000030900780c */ /* 0x000fe20003f05270 */
[----:B------:R-:W-:-:S12]  /*0b50*/  IMAD.MOV.U32 R9, RZ, RZ, R35 ;  /* 0x000000ffff097224 */ /* 0x000fd800078e0023 */
[----:B0-----:R-:W-:Y:S05]  /*0b60*/  @!P0 BRA `(.L_x_10) ;  /* 0x0000000000408947 */ /* 0x001fea0003800000 */
[----:B------:R-:W0:Y:S01]  /*0b70*/  LDC.64 R16, c[0x0][0x388] ;  /* 0x0000e200ff107b82 */ /* 0x000e220000000a00 */
[----:B------:R-:W-:Y:S01]  /*0b80*/  IADD3 R13, PT, PT, R13, 0x1, RZ ;  /* 0x000000010d0d7810 */ /* 0x000fe20007ffe0ff */
[----:B------:R-:W-:Y:S01]  /*0b90*/  IMAD.MOV.U32 R9, RZ, RZ, R35 ;  /* 0x000000ffff097224 */ /* 0x000fe200078e0023 */
[----:B------:R-:W-:Y:S01]  /*0ba0*/  UMOV UR4, URZ ;  /* 0x000000ff00047c82 */ /* 0x000fe20008000000 */
[----:B------:R-:W-:Y:S01]  /*0bb0*/  IMAD.MOV.U32 R33, RZ, RZ, R4 ;  /* 0x000000ffff217224 */ /* 0x000fe200078e0004 */
[----:B------:R-:W-:-:S03]  /*0bc0*/  LOP3.LUT R13, R13, 0x3, RZ, 0xc0, !PT ;  /* 0x000000030d0d7812 */ /* 0x000fc600078ec0ff */
[----:B------:R-:W2:Y:S04]  /*0bd0*/  LDC.64 R14, c[0x0][0x398] ;  /* 0x0000e600ff0e7b82 */ /* 0x000ea80000000a00 */
.L_x_11:
[----:B--23--:R-:W-:-:S06]  /*0be0*/  IMAD.WIDE R18, R9, 0x4, R14 ;  /* 0x0000000409127825 */ /* 0x00cfcc00078e020e */
[----:B------:R-:W2:Y:S01]  /*0bf0*/  LDG.E R19, desc[UR6][R18.64] ;  /* 0x0000000612137981 */ /* 0x000ea2000c1e1900 */
[C---:B0-----:R-:W-:Y:S01]  /*0c00*/  IMAD.WIDE R20, R33.reuse, 0x4, R16 ;  /* 0x0000000421147825 */ /* 0x041fe200078e0210 */
[----:B------:R-:W-:Y:S01]  /*0c10*/  UIADD3 UR4, UPT, UPT, UR4, 0x1, URZ ;  /* 0x0000000104047890 */ /* 0x000fe2000fffe0ff */
[----:B------:R-:W-:Y:S02]  /*0c20*/  IADD3 R33, PT, PT, R33, 0x1, RZ ;  /* 0x0000000121217810 */ /* 0x000fe40007ffe0ff */
[----:B------:R-:W-:-:S03]  /*0c30*/  IMAD.IADD R9, R9, 0x1, R12 ;  /* 0x0000000109097824 */ /* 0x000fc600078e020c */
[----:B------:R-:W-:Y:S01]  /*0c40*/  ISETP.NE.AND P0, PT, R13, UR4, PT ;  /* 0x000000040d007c0c */ /* 0x000fe2000bf05270 */
[----:B--2---:R3:W-:-:S12]  /*0c50*/  STG.E desc[UR6][R20.64], R19 ;  /* 0x0000001314007986 */ /* 0x0047d8000c101906 */
[----:B------:R-:W-:Y:S05]  /*0c60*/  @P0 BRA `(.L_x_11) ;  /* 0xfffffffc00dc0947 */ /* 0x000fea000383ffff */
.L_x_10:
[----:B------:R-:W-:Y:S05]  /*0c70*/  @!P1 BRA `(.L_x_9) ;  /* 0x0000000000449947 */ /* 0x000fea0003800000 */
.L_x_12:
[----:B-1----:R-:W-:-:S05]  /*0c80*/  IMAD.WIDE R22, R9, 0x4, R10 ;  /* 0x0000000409167825 */ /* 0x002fca00078e020a */
[----:B0-----:R-:W2:Y:S01]  /*0c90*/  LDG.E R13, desc[UR6][R22.64] ;  /* 0x00000006160d7981 */ /* 0x001ea2000c1e1900 */
[----:B------:R-:W-:-:S04]  /*0ca0*/  IMAD.WIDE R14, R33, 0x4, R6 ;  /* 0x00000004210e7825 */ /* 0x000fc800078e0206 */
[C---:B------:R-:W-:Y:S01]  /*0cb0*/  IMAD.WIDE R16, R12.reuse, 0x4, R22 ;  /* 0x000000040c107825 */ /* 0x040fe200078e0216 */
[----:B--2---:R0:W-:Y:S04]  /*0cc0*/  STG.E desc[UR6][R14.64], R13 ;  /* 0x0000000d0e007986 */ /* 0x0041e8000c101906 */
[----:B------:R-:W2:Y:S01]  /*0cd0*/  LDG.E R25, desc[UR6][R16.64] ;  /* 0x0000000610197981 */ /* 0x000ea2000c1e1900 */
[----:B---3--:R-:W-:-:S03]  /*0ce0*/  IMAD.WIDE R18, R12, 0x4, R16 ;  /* 0x000000040c127825 */ /* 0x008fc600078e0210 */
[----:B--2---:R0:W-:Y:S04]  /*0cf0*/  STG.E desc[UR6][R14.64+0x4], R25 ;  /* 0x000004190e007986 */ /* 0x0041e8000c101906 */
[----:B------:R-:W2:Y:S01]  /*0d00*/  LDG.E R27, desc[UR6][R18.64] ;  /* 0x00000006121b7981 */ /* 0x000ea2000c1e1900 */
[----:B------:R-:W-:-:S03]  /*0d10*/  IMAD.WIDE R20, R12, 0x4, R18 ;  /* 0x000000040c147825 */ /* 0x000fc600078e0212 */
[----:B--2---:R0:W-:Y:S04]  /*0d20*/  STG.E desc[UR6][R14.64+0x8], R27 ;  /* 0x0000081b0e007986 */ /* 0x0041e8000c101906 */
[----:B------:R-:W2:Y:S01]  /*0d30*/  LDG.E R21, desc[UR6][R20.64] ;  /* 0x0000000614157981 */ /* 0x000ea2000c1e1900 */
[----:B------:R-:W-:Y:S01]  /*0d40*/  IMAD R9, R12, 0x4, R9 ;  /* 0x000000040c097824 */ /* 0x000fe200078e0209 */
[----:B------:R-:W-:-:S04]  /*0d50*/  IADD3 R33, PT, PT, R33, 0x4, RZ ;  /* 0x0000000421217810 */ /* 0x000fc80007ffe0ff */
[----:B------:R-:W-:Y:S01]  /*0d60*/  ISETP.GT.AND P0, PT, R9, R28, PT ;  /* 0x0000001c0900720c */ /* 0x000fe20003f04270 */
[----:B--2---:R0:W-:-:S12]  /*0d70*/  STG.E desc[UR6][R14.64+0xc], R21 ;  /* 0x00000c150e007986 */ /* 0x0041d8000c101906 */
[----:B------:R-:W-:Y:S05]  /*0d80*/  @!P0 BRA `(.L_x_12) ;  /* 0xfffffffc00bc8947 */ /* 0x000fea000383ffff */
.L_x_9:
[----:B--23--:R-:W2:Y:S01]  /*0d90*/  LDC.64 R18, c[0x0][0x388] ;  /* 0x0000e200ff127b82 */ /* 0x00cea20000000a00 */
[----:B------:R-:W-:Y:S01]  /*0da0*/  ISETP.GE.AND P0, PT, R5, 0x1, PT ;  /* 0x000000010500780c */ /* 0x000fe20003f06270 */
[C---:B------:R-:W-:Y:S02]  /*0db0*/  IMAD.IADD R5, R4.reuse, 0x1, R5 ;  /* 0x0000000104057824 */ /* 0x040fe400078e0205 */
[----:B--2---:R-:W-:-:S10]  /*0dc0*/  IMAD.WIDE R18, R4, 0x4, R18 ;  /* 0x0000000404127825 */ /* 0x004fd400078e0212 */
[----:B------:R-:W-:Y:S05]  /*0dd0*/  @!P0 BRA `(.L_x_13) ;  /* 0x0000000000588947 */ /* 0x000fea0003800000 */
[----:B------:R-:W-:-:S07]  /*0de0*/  IMAD.MOV.U32 R12, RZ, RZ, R4 ;  /* 0x000000ffff0c7224 */ /* 0x000fce00078e0004 */
.L_x_17:
[----:B------:R-:W-:-:S05]  /*0df0*/  IADD3 R12, PT, PT, R12, 0x1, RZ ;  /* 0x000000010c0c7810 */ /* 0x000fca0007ffe0ff */
[----:B0-----:R-:W-:-:S05]  /*0e00*/  IMAD.IADD R15, R5, 0x1, -R12 ;  /* 0x00000001050f7824 */ /* 0x001fca00078e0a0c */
[----:B------:R-:W-:-:S13]  /*0e10*/  ISETP.GE.AND P0, PT, R4, R15, PT ;  /* 0x0000000f0400720c */ /* 0x000fda0003f06270 */
[----:B------:R-:W-:Y:S05]  /*0e20*/  @P0 BRA `(.L_x_14) ;  /* 0x00000000003c0947 */ /* 0x000fea0003800000 */
[----:B------:R0:W5:Y:S01]  /*0e30*/  LDG.E R9, desc[UR6][R18.64] ;  /* 0x0000000612097981 */ /* 0x000162000c1e1900 */
[----:B-1----:R-:W1:Y:S01]  /*0e40*/  LDC.64 R10, c[0x0][0x388] ;  /* 0x0000e200ff0a7b82 */ /* 0x002e620000000a00 */
[----:B------:R-:W-:-:S07]  /*0e50*/  IMAD.MOV.U32 R13, RZ, RZ, R4 ;  /* 0x000000ffff0d7224 */ /* 0x000fce00078e0004 */
.L_x_16:
[----:B-1----:R-:W-:-:S05]  /*0e60*/  IMAD.WIDE R6, R13, 0x4, R10 ;  /* 0x000000040d067825 */ /* 0x002fca00078e020a */
[----:B------:R-:W2:Y:S01]  /*0e70*/  LDG.E R14, desc[UR6][R6.64+0x4] ;  /* 0x00000406060e7981 */ /* 0x000ea2000c1e1900 */
[----:B------:R-:W-:-:S04]  /*0e80*/  IADD3 R13, PT, PT, R13, 0x1, RZ ;  /* 0x000000010d0d7810 */ /* 0x000fc80007ffe0ff */
[----:B------:R-:W-:Y:S02]  /*0e90*/  ISETP.GE.AND P1, PT, R13, R15, PT ;  /* 0x0000000f0d00720c */ /* 0x000fe40003f26270 */
[----:B--2--5:R-:W-:-:S13]  /*0ea0*/  FSETP.GT.AND P0, PT, R9, R14, PT ;  /* 0x0000000e0900720b */ /* 0x024fda0003f04000 */
[----:B------:R-:W-:Y:S05]  /*0eb0*/  @!P0 BRA `(.L_x_15) ;  /* 0x0000000000108947 */ /* 0x000fea0003800000 */
[----:B------:R-:W2:Y:S04]  /*0ec0*/  LDG.E R9, desc[UR6][R6.64] ;  /* 0x0000000606097981 */ /* 0x000ea8000c1e1900 */
[----:B------:R1:W-:Y:S04]  /*0ed0*/  STG.E desc[UR6][R6.64], R14 ;  /* 0x0000000e06007986 */ /* 0x0003e8000c101906 */
[----:B--2---:R2:W-:Y:S01]  /*0ee0*/  STG.E desc[UR6][R6.64+0x4], R9 ;  /* 0x0000040906007986 */ /* 0x0045e2000c101906 */
[----:B-1----:R-:W-:-:S07]  /*0ef0*/  IMAD.MOV.U32 R14, RZ, RZ, R9 ;  /* 0x000000ffff0e7224 */ /* 0x002fce00078e0009 */
.L_x_15:
[----:B--2---:R-:W-:Y:S01]  /*0f00*/  IMAD.MOV.U32 R9, RZ, RZ, R14 ;  /* 0x000000ffff097224 */ /* 0x004fe200078e000e */
[----:B------:R-:W-:Y:S06]  /*0f10*/  @!P1 BRA `(.L_x_16) ;  /* 0xfffffffc00d09947 */ /* 0x000fec000383ffff */
.L_x_14:
[----:B------:R-:W-:-:S13]  /*0f20*/  ISETP.GT.AND P0, PT, R5, R12, PT ;  /* 0x0000000c0500720c */ /* 0x000fda0003f04270 */
[----:B------:R-:W-:Y:S05]  /*0f30*/  @P0 BRA `(.L_x_17) ;  /* 0xfffffffc00ac0947 */ /* 0x000fea000383ffff */
.L_x_13:
[----:B------:R-:W2:Y:S02]  /*0f40*/  LDC R29, c[0x0][0x380] ;  /* 0x0000e000ff1d7b82 */ /* 0x000ea40000000800 */
[----:B--2---:R-:W-:-:S04]  /*0f50*/  LOP3.LUT R6, R29, 0x1, RZ, 0xc0, !PT ;  /* 0x000000011d067812 */ /* 0x004fc800078ec0ff */
[----:B------:R-:W-:-:S13]  /*0f60*/  ISETP.NE.U32.AND P0, PT, R6, 0x1, PT ;  /* 0x000000010600780c */ /* 0x000fda0003f05070 */
[----:B------:R-:W-:Y:S05]  /*0f70*/  @!P0 BRA `(.L_x_18) ;  /* 0x00000000004c8947 */ /* 0x000fea0003800000 */
[----:B------:R-:W1:Y:S01]  /*0f80*/  LDC.64 R16, c[0x0][0x398] ;  /* 0x0000e600ff107b82 */ /* 0x000e620000000a00 */
[----:B0-----:R-:W-:-:S05]  /*0f90*/  SHF.R.S32.HI R13, RZ, 0x1, R29 ;  /* 0x00000001ff0d7819 */ /* 0x001fca000001141d */
[----:B------:R-:W-:Y:S02]  /*0fa0*/  IMAD.WIDE R12, R13, 0x4, R18 ;  /* 0x000000040d0c7825 */ /* 0x000fe400078e0212 */
[----:B------:R-:W0:Y:S04]  /*0fb0*/  LDC.64 R6, c[0x0][0x3a8] ;  /* 0x0000ea00ff067b82 */ /* 0x000e280000000a00 */
[----:B------:R-:W2:Y:S04]  /*0fc0*/  LDG.E R13, desc[UR6][R12.64] ;  /* 0x000000060c0d7981 */ /* 0x000ea8000c1e1900 */
[----:B------:R-:W3:Y:S01]  /*0fd0*/  LDC.64 R14, c[0x0][0x3b8] ;  /* 0x0000ee00ff0e7b82 */ /* 0x000ee20000000a00 */
[----:B-1----:R-:W-:-:S06]  /*0fe0*/  IMAD.WIDE R10, R35, 0x4, R16 ;  /* 0x00000004230a7825 */ /* 0x002fcc00078e0210 */
[----:B------:R1:W2:Y:S04]  /*0ff0*/  LDG.E R10, desc[UR6][R10.64] ;  /* 0x000000060a0a7981 */ /* 0x0002a8000c1e1900 */
[----:B0-----:R-:W4:Y:S01]  /*1000*/  LDG.E R6, desc[UR6][R6.64] ;  /* 0x0000000606067981 */ /* 0x001f22000c1e1900 */
[----:B---3--:R-:W-:Y:S01]  /*1010*/  IMAD.WIDE R20, R3, 0x4, R14 ;  /* 0x0000000403147825 */ /* 0x008fe200078e020e */
[----:B------:R-:W1:Y:S01]  /*1020*/  LDCU UR4, c[0x0][0x380] ;  /* 0x00007000ff0477ac */ /* 0x000e620008000800 */
[----:B------:R-:W-:Y:S02]  /*1030*/  PRMT R32, RZ, 0x7610, R32 ;  /* 0x00007610ff207816 */ /* 0x000fe40000000020 */
[----:B-1----:R-:W-:Y:S01]  /*1040*/  MOV R11, UR4 ;  /* 0x00000004000b7c02 */ /* 0x002fe20008000f00 */
[----:B--2---:R-:W-:-:S04]  /*1050*/  FADD R9, R10, -R13 ;  /* 0x8000000d0a097221 */ /* 0x004fc80000000000 */
[----:B----4-:R-:W-:-:S06]  /*1060*/  FMUL R9, R6, R9 ;  /* 0x0000000906097220 */ /* 0x010fcc0000400000 */
[----:B------:R-:W0:Y:S02]  /*1070*/  F2I.TRUNC.NTZ R9, R9 ;  /* 0x0000000900097305 */ /* 0x000e24000020f100 */
[----:B0-----:R-:W-:-:S05]  /*1080*/  VIMNMX R23, PT, PT, RZ, R9, !PT ;  /* 0x00000009ff177248 */ /* 0x001fca0007fe0100 */
[----:B------:R1:W-:Y:S01]  /*1090*/  STG.E desc[UR6][R20.64], R23 ;  /* 0x0000001714007986 */ /* 0x0003e2000c101906 */
[----:B------:R-:W-:Y:S05]  /*10a0*/  BRA `(.L_x_19) ;  /* 0x0000000000587947 */ /* 0x000fea0003800000 */
.L_x_18:
[----:B------:R-:W0:Y:S01]  /*10b0*/  LDC.64 R16, c[0x0][0x398] ;  /* 0x0000e600ff107b82 */ /* 0x000e220000000a00 */
[----:B-1----:R-:W-:-:S05]  /*10c0*/  VIADD R11, R29, 0xffffffff ;  /* 0xffffffff1d0b7836 */ /* 0x002fca0000000000 */
[----:B------:R-:W-:Y:S02]  /*10d0*/  SHF.R.S32.HI R23, RZ, 0x1, R11 ;  /* 0x00000001ff177819 */ /* 0x000fe4000001140b */
[----:B------:R-:W1:Y:S03]  /*10e0*/  LDC.64 R6, c[0x0][0x3a8] ;  /* 0x0000ea00ff067b82 */ /* 0x000e660000000a00 */
[----:B------:R-:W-:-:S05]  /*10f0*/  IMAD.WIDE R22, R23, 0x4, R18 ;  /* 0x0000000417167825 */ /* 0x000fca00078e0212 */
[----:B------:R-:W2:Y:S04]  /*1100*/  LDG.E R9, desc[UR6][R22.64] ;  /* 0x0000000616097981 */ /* 0x000ea8000c1e1900 */
[----:B------:R-:W2:Y:S01]  /*1110*/  LDG.E R10, desc[UR6][R22.64+0x4] ;  /* 0x00000406160a7981 */ /* 0x000ea2000c1e1900 */
[----:B0-----:R-:W-:-:S06]  /*1120*/  IMAD.WIDE R24, R35, 0x4, R16 ;  /* 0x0000000423187825 */ /* 0x001fcc00078e0210 */
[----:B------:R-:W3:Y:S04]  /*1130*/  LDG.E R24, desc[UR6][R24.64] ;  /* 0x0000000618187981 */ /* 0x000ee8000c1e1900 */
[----:B-1----:R-:W4:Y:S01]  /*1140*/  LDG.E R6, desc[UR6][R6.64] ;  /* 0x0000000606067981 */ /* 0x002f22000c1e1900 */
[----:B------:R-:W-:Y:S02]  /*1150*/  IMAD.MOV.U32 R32, RZ, RZ, 0x1 ;  /* 0x00000001ff207424 */ /* 0x000fe400078e00ff */
[----:B--2---:R-:W-:-:S04]  /*1160*/  FADD R9, R9, R10 ;  /* 0x0000000a09097221 */ /* 0x004fc80000000000 */
[----:B------:R-:W-:Y:S08]  /*1170*/  F2F.F64.F32 R14, R9 ;  /* 0x00000009000e7310 */ /* 0x000ff00000201800 */
[----:B---3--:R-:W0:Y:S08]  /*1180*/  F2F.F64.F32 R12, R24 ;  /* 0x00000018000c7310 */ /* 0x008e300000201800 */
[----:B----4-:R-:W1:Y:S01]  /*1190*/  F2F.F64.F32 R20, R6 ;  /* 0x0000000600147310 */ /* 0x010e620000201800 */
[----:B0-----:R-:W-:Y:S01]  /*11a0*/  DFMA R12, R14, -0.5, R12 ;  /* 0xbfe000000e0c782b */ /* 0x001fe2000000000c */
[----:B------:R-:W0:Y:S07]  /*11b0*/  LDC.64 R14, c[0x0][0x3b8] ;  /* 0x0000ee00ff0e7b82 */ /* 0x000e2e0000000a00 */
[----:B-1----:R-:W-:-:S10]  /*11c0*/  DMUL R12, R20, R12 ;  /* 0x0000000c140c7228 */ /* 0x002fd40000000000 */
[----:B------:R-:W1:Y:S01]  /*11d0*/  F2I.F64.TRUNC R12, R12 ;  /* 0x0000000c000c7311 */ /* 0x000e62000030d100 */
[----:B0-----:R-:W-:Y:S01]  /*11e0*/  IMAD.WIDE R20, R3, 0x4, R14 ;  /* 0x0000000403147825 */ /* 0x001fe200078e020e */
[----:B-1----:R-:W-:-:S05]  /*11f0*/  VIMNMX R23, PT, PT, RZ, R12, !PT ;  /* 0x0000000cff177248 */ /* 0x002fca0007fe0100 */
[----:B------:R0:W-:Y:S02]  /*1200*/  STG.E desc[UR6][R20.64], R23 ;  /* 0x0000001714007986 */ /* 0x0001e4000c101906 */
.L_x_19:
[----:B------:R-:W2:Y:S01]  /*1210*/  LDC R7, c[0x0][0x3b4] ;  /* 0x0000ed00ff077b82 */ /* 0x000ea20000000800 */
[----:B------:R-:W-:-:S07]  /*1220*/  ISETP.GT.AND P0, PT, R8, R29, PT ;  /* 0x0000001d0800720c */ /* 0x000fce0003f04270 */
[----:B------:R-:W3:Y:S01]  /*1230*/  LDC R13, c[0x0][0x3b4] ;  /* 0x0000ed00ff0d7b82 */ /* 0x000ee20000000800 */
[-C--:B--2---:R-:W-:Y:S01]  /*1240*/  IMAD R6, R0, R7.reuse, RZ ;  /* 0x0000000700067224 */ /* 0x084fe200078e02ff */
[----:B------:R-:W-:-:S03]  /*1250*/  IADD3 R8, PT, PT, R35, R7, RZ ;  /* 0x0000000723087210 */ /* 0x000fc60007ffe0ff */
[----:B------:R-:W-:Y:S01]  /*1260*/  IMAD.IADD R9, R3, 0x1, R6 ;  /* 0x0000000103097824 */ /* 0x000fe200078e0206 */
[----:B------:R-:W-:Y:S01]  /*1270*/  MOV R12, R8 ;  /* 0x00000008000c7202 */ /* 0x000fe20000000f00 */
[----:B---3--:R-:W-:Y:S01]  /*1280*/  IMAD.MOV.U32 R10, RZ, RZ, R13 ;  /* 0x000000ffff0a7224 */ /* 0x008fe200078e000d */
[----:B------:R-:W-:Y:S06]  /*1290*/  @!P0 BRA `(.L_x_20) ;  /* 0x0000000c00d88947 */ /* 0x000fec0003800000 */
[----:B------:R-:W-:Y:S01]  /*12a0*/  VIADD R31, R7, 0x7 ;  /* 0x00000007071f7836 */ /* 0x000fe20000000000 */
[----:B------:R-:W-:Y:S01]  /*12b0*/  LEA.HI.SX32 R11, R11, R4, 0x1f ;  /* 0x000000040b0b7211 */ /* 0x000fe200078ffaff */
[C---:B------:R-:W-:Y:S01]  /*12c0*/  VIADD R30, R7.reuse, 0x3 ;  /* 0x00000003071e7836 */ /* 0x040fe20000000000 */
[C---:B------:R-:W-:Y:S01]  /*12d0*/  IADD3 R12, PT, PT, R7.reuse, -0x2, RZ ;  /* 0xfffffffe070c7810 */ /* 0x040fe20007ffe0ff */
[----:B01----:R-:W-:Y:S01]  /*12e0*/  VIADD R20, R7, 0xffffffff ;  /* 0xffffffff07147836 */ /* 0x003fe20000000000 */
[----:B------:R-:W-:Y:S01]  /*12f0*/  LOP3.LUT R10, R31, 0x7, RZ, 0xc0, !PT ;  /* 0x000000071f0a7812 */ /* 0x000fe200078ec0ff */
[----:B------:R-:W-:Y:S01]  /*1300*/  IMAD.MOV.U32 R21, RZ, RZ, R3 ;  /* 0x000000ffff157224 */ /* 0x000fe200078e0003 */
[----:B------:R-:W-:Y:S02]  /*1310*/  LOP3.LUT R14, R30, 0x3, RZ, 0xc0, !PT ;  /* 0x000000031e0e7812 */ /* 0x000fe400078ec0ff */
[----:B------:R-:W-:Y:S01]  /*1320*/  ISETP.GE.U32.AND P0, PT, R12, 0x7, PT ;  /* 0x000000070c00780c */ /* 0x000fe20003f06070 */
[----:B------:R-:W-:Y:S01]  /*1330*/  VIADD R10, R10, 0xffffffff ;  /* 0xffffffff0a0a7836 */ /* 0x000fe20000000000 */
[C---:B------:R-:W-:Y:S01]  /*1340*/  IADD3 R29, PT, PT, R28.reuse, R29, RZ ;  /* 0x0000001d1c1d7210 */ /* 0x040fe20007ffe0ff */
[----:B------:R-:W-:Y:S01]  /*1350*/  VIADD R28, R28, 0x1 ;  /* 0x000000011c1c7836 */ /* 0x000fe20000000000 */
[----:B------:R-:W-:-:S02]  /*1360*/  ISETP.NE.AND P1, PT, R14, 0x1, PT ;  /* 0x000000010e00780c */ /* 0x000fc40003f25270 */
[----:B------:R-:W-:Y:S01]  /*1370*/  ISETP.GE.U32.AND P2, PT, R10, 0x3, PT ;  /* 0x000000030a00780c */ /* 0x000fe20003f46070 */
[----:B------:R-:W-:Y:S01]  /*1380*/  IMAD.MOV.U32 R10, RZ, RZ, R13 ;  /* 0x000000ffff0a7224 */ /* 0x000fe200078e000d */
[----:B------:R-:W-:Y:S01]  /*1390*/  MOV R12, R8 ;  /* 0x00000008000c7202 */ /* 0x000fe20000000f00 */
[----:B------:R-:W-:Y:S01]  /*13a0*/  VIADD R13, R11, 0x1 ;  /* 0x000000010b0d7836 */ /* 0x000fe20000000000 */
[----:B------:R-:W-:-:S09]  /*13b0*/  LOP3.LUT R11, R20, 0xfffffff8, RZ, 0xc0, !PT ;  /* 0xfffffff8140b7812 */ /* 0x000fd200078ec0ff */
.L_x_32:
[----:B------:R-:W0:Y:S08]  /*13c0*/  LDC.64 R14, c[0x0][0x398] ;  /* 0x0000e600ff0e7b82 */ /* 0x000e300000000a00 */
[----:B-1----:R-:W1:Y:S01]  /*13d0*/  LDC R7, c[0x0][0x3b4] ;  /* 0x0000ed00ff077b82 */ /* 0x002e620000000800 */
[----:B0-----:R-:W-:-:S07]  /*13e0*/  IMAD.WIDE R16, R28, 0x4, R14 ;  /* 0x000000041c107825 */ /* 0x001fce00078e020e */
[----:B------:R-:W0:Y:S01]  /*13f0*/  LDC.64 R14, c[0x0][0x388] ;  /* 0x0000e200ff0e7b82 */ /* 0x000e220000000a00 */
[----:B------:R-:W2:Y:S01]  /*1400*/  LDG.E R17, desc[UR6][R16.64] ;  /* 0x0000000610117981 */ /* 0x000ea2000c1e1900 */
[----:B------:R-:W-:Y:S02]  /*1410*/  ISETP.GE.AND P4, PT, R4, R33, PT ;  /* 0x000000210400720c */ /* 0x000fe40003f86270 */
[----:B-1----:R-:W-:Y:S01]  /*1420*/  IADD3 R28, PT, PT, R28, R7, RZ ;  /* 0x000000071c1c7210 */ /* 0x002fe20007ffe0ff */
[----:B------:R-:W-:Y:S02]  /*1430*/  IMAD.MOV.U32 R7, RZ, RZ, R21 ;  /* 0x000000ffff077224 */ /* 0x000fe400078e0015 */
[----:B------:R-:W-:Y:S01]  /*1440*/  IMAD.MOV.U32 R21, RZ, RZ, R9 ;  /* 0x000000ffff157224 */ /* 0x000fe200078e0009 */
[----:B------:R-:W-:Y:S01]  /*1450*/  ISETP.GT.AND P3, PT, R28, R29, PT ;  /* 0x0000001d1c00720c */ /* 0x000fe20003f64270 */
[----:B0-----:R-:W-:-:S05]  /*1460*/  IMAD.WIDE R14, R33, 0x4, R14 ;  /* 0x00000004210e7825 */ /* 0x001fca00078e020e */
[----:B--2---:R0:W-:Y:S01]  /*1470*/  STG.E desc[UR6][R14.64], R17 ;  /* 0x000000110e007986 */ /* 0x0041e2000c101906 */
[----:B---3--:R-:W-:Y:S06]  /*1480*/  @P4 BRA `(.L_x_21) ;  /* 0x0000000000584947 */ /* 0x008fec0003800000 */
[----:B------:R-:W-:-:S07]  /*1490*/  MOV R16, R4 ;  /* 0x0000000400107202 */ /* 0x000fce0000000f00 */
.L_x_25:
[----:B------:R-:W-:Y:S02]  /*14a0*/  IMAD.IADD R23, R33, 0x1, -R16 ;  /* 0x0000000121177824 */ /* 0x000fe400078e0a10 */
[----:B------:R-:W-:-:S03]  /*14b0*/  VIADD R16, R16, 0x1 ;  /* 0x0000000110107836 */ /* 0x000fc60000000000 */
[----:B------:R-:W-:Y:S02]  /*14c0*/  ISETP.GE.AND P5, PT, R4, R23, PT ;  /* 0x000000170400720c */ /* 0x000fe40003fa6270 */
[----:B------:R-:W-:-:S11]  /*14d0*/  ISETP.GE.AND P4, PT, R16, R33, PT ;  /* 0x000000211000720c */ /* 0x000fd60003f86270 */
[----:B-1----:R-:W-:Y:S05]  /*14e0*/  @P5 BRA `(.L_x_22) ;  /* 0x00000000003c5947 */ /* 0x002fea0003800000 */
[----:B------:R1:W5:Y:S01]  /*14f0*/  LDG.E R9, desc[UR6][R18.64] ;  /* 0x0000000612097981 */ /* 0x000362000c1e1900 */
[----:B0-----:R-:W-:-:S07]  /*1500*/  MOV R17, R4 ;  /* 0x0000000400117202 */ /* 0x001fce0000000f00 */
.L_x_24:
[----:B------:R-:W0:Y:S02]  /*1510*/  LDC.64 R14, c[0x0][0x388] ;  /* 0x0000e200ff0e7b82 */ /* 0x000e240000000a00 */
[----:B0-----:R-:W-:-:S05]  /*1520*/  IMAD.WIDE R14, R17, 0x4, R14 ;  /* 0x00000004110e7825 */ /* 0x001fca00078e020e */
[----:B------:R-:W2:Y:S01]  /*1530*/  LDG.E R22, desc[UR6][R14.64+0x4] ;  /* 0x000004060e167981 */ /* 0x000ea2000c1e1900 */
[----:B------:R-:W-:-:S05]  /*1540*/  VIADD R17, R17, 0x1 ;  /* 0x0000000111117836 */ /* 0x000fca0000000000 */
[----:B------:R-:W-:Y:S02]  /*1550*/  ISETP.GE.AND P6, PT, R17, R23, PT ;  /* 0x000000171100720c */ /* 0x000fe40003fc6270 */
[----:B--2--5:R-:W-:-:S13]  /*1560*/  FSETP.GT.AND P5, PT, R9, R22, PT ;  /* 0x000000160900720b */ /* 0x024fda0003fa4000 */
[----:B------:R-:W-:Y:S05]  /*1570*/  @!P5 BRA `(.L_x_23) ;  /* 0x000000000010d947 */ /* 0x000fea0003800000 */
[----:B------:R-:W2:Y:S04]  /*1580*/  LDG.E R9, desc[UR6][R14.64] ;  /* 0x000000060e097981 */ /* 0x000ea8000c1e1900 */
[----:B------:R0:W-:Y:S04]  /*1590*/  STG.E desc[UR6][R14.64], R22 ;  /* 0x000000160e007986 */ /* 0x0001e8000c101906 */
[----:B--2---:R2:W-:Y:S01]  /*15a0*/  STG.E desc[UR6][R14.64+0x4], R9 ;  /* 0x000004090e007986 */ /* 0x0045e2000c101906 */
[----:B0-----:R-:W-:-:S07]  /*15b0*/  IMAD.MOV.U32 R22, RZ, RZ, R9 ;  /* 0x000000ffff167224 */ /* 0x001fce00078e0009 */
.L_x_23:
[----:B--2---:R-:W-:Y:S01]  /*15c0*/  MOV R9, R22 ;  /* 0x0000001600097202 */ /* 0x004fe20000000f00 */
[----:B------:R-:W-:Y:S06]  /*15d0*/  @!P6 BRA `(.L_x_24) ;  /* 0xfffffffc00cce947 */ /* 0x000fec000383ffff */
.L_x_22:
[----:B------:R-:W-:Y:S05]  /*15e0*/  @!P4 BRA `(.L_x_25) ;  /* 0xfffffffc00acc947 */ /* 0x000fea000383ffff */
.L_x_21:
[----:B------:R-:W-:-:S13]  /*15f0*/  LOP3.LUT P4, RZ, R32, 0xff, RZ, 0xc0, !PT ;  /* 0x000000ff20ff7812 */ /* 0x000fda000788c0ff */
[----:B------:R-:W-:Y:S05]  /*1600*/  @!P4 BRA `(.L_x_26) ;  /* 0x00000000004cc947 */ /* 0x000fea0003800000 */
[----:B0-----:R-:W0:Y:S08]  /*1610*/  LDC.64 R16, c[0x0][0x398] ;  /* 0x0000e600ff107b82 */ /* 0x001e300000000a00 */
[----:B------:R-:W2:Y:S08]  /*1620*/  LDC.64 R14, c[0x0][0x388] ;  /* 0x0000e200ff0e7b82 */ /* 0x000eb00000000a00 */
[----:B------:R-:W3:Y:S01]  /*1630*/  LDC.64 R22, c[0x0][0x3a8] ;  /* 0x0000ea00ff167b82 */ /* 0x000ee20000000a00 */
[----:B0-----:R-:W-:-:S06]  /*1640*/  IMAD.WIDE R24, R12, 0x4, R16 ;  /* 0x000000040c187825 */ /* 0x001fcc00078e0210 */
[----:B------:R-:W4:Y:S01]  /*1650*/  LDG.E R24, desc[UR6][R24.64] ;  /* 0x0000000618187981 */ /* 0x000f22000c1e1900 */
[----:B--2---:R-:W-:Y:S02]  /*1660*/  IMAD.WIDE R26, R13, 0x4, R14 ;  /* 0x000000040d1a7825 */ /* 0x004fe400078e020e */
[----:B------:R-:W0:Y:S04]  /*1670*/  LDC.64 R14, c[0x0][0x3b8] ;  /* 0x0000ee00ff0e7b82 */ /* 0x000e280000000a00 */
[----:B------:R-:W4:Y:S01]  /*1680*/  LDG.E R27, desc[UR6][R26.64] ;  /* 0x000000061a1b7981 */ /* 0x000f22000c1e1900 */
[----:B---3--:R-:W-:-:S06]  /*1690*/  IMAD.WIDE R22, R10, 0x4, R22 ;  /* 0x000000040a167825 */ /* 0x008fcc00078e0216 */
[----:B------:R-:W2:Y:S01]  /*16a0*/  LDG.E R22, desc[UR6][R22.64] ;  /* 0x0000000616167981 */ /* 0x000ea2000c1e1900 */
[----:B0-----:R-:W-:Y:S01]  /*16b0*/  IMAD.WIDE R36, R21, 0x4, R14 ;  /* 0x0000000415247825 */ /* 0x001fe200078e020e */
[----:B------:R-:W-:-:S03]  /*16c0*/  PRMT R32, RZ, 0x7610, R32 ;  /* 0x00007610ff207816 */ /* 0x000fc60000000020 */
[----:B------:R-:W-:Y:S02]  /*16d0*/  VIADD R13, R13, 0x1 ;  /* 0x000000010d0d7836 */ /* 0x000fe40000000000 */
[----:B----4-:R-:W-:-:S04]  /*16e0*/  FADD R9, R24, -R27 ;  /* 0x8000001b18097221 */ /* 0x010fc80000000000 */
[----:B--2---:R-:W-:-:S06]  /*16f0*/  FMUL R9, R22, R9 ;  /* 0x0000000916097220 */ /* 0x004fcc0000400000 */
[----:B------:R-:W0:Y:S02]  /*1700*/  F2I.TRUNC.NTZ R9, R9 ;  /* 0x0000000900097305 */ /* 0x000e24000020f100 */
[----:B0-----:R-:W-:-:S05]  /*1710*/  VIMNMX R12, PT, PT, RZ, R9, !PT ;  /* 0x00000009ff0c7248 */ /* 0x001fca0007fe0100 */
[----:B------:R0:W-:Y:S01]  /*1720*/  STG.E desc[UR6][R36.64], R12 ;  /* 0x0000000c24007986 */ /* 0x0001e2000c101906 */
[----:B------:R-:W-:Y:S05]  /*1730*/  BRA `(.L_x_27) ;  /* 0x0000000000587947 */ /* 0x000fea0003800000 */
.L_x_26:
[----:B0-----:R-:W0:Y:S08]  /*1740*/  LDC.64 R14, c[0x0][0x388] ;  /* 0x0000e200ff0e7b82 */ /* 0x001e300000000a00 */
[----:B------:R-:W2:Y:S08]  /*1750*/  LDC.64 R16, c[0x0][0x398] ;  /* 0x0000e600ff107b82 */ /* 0x000eb00000000a00 */
[----:B------:R-:W3:Y:S01]  /*1760*/  LDC.64 R22, c[0x0][0x3a8] ;  /* 0x0000ea00ff167b82 */ /* 0x000ee20000000a00 */
[----:B0-----:R-:W-:-:S05]  /*1770*/  IMAD.WIDE R26, R13, 0x4, R14 ;  /* 0x000000040d1a7825 */ /* 0x001fca00078e020e */
[----:B------:R-:W4:Y:S01]  /*1780*/  LDG.E R37, desc[UR6][R26.64+-0x4] ;  /* 0xfffffc061a257981 */ /* 0x000f22000c1e1900 */
[----:B--2---:R-:W-:-:S03]  /*1790*/  IMAD.WIDE R24, R12, 0x4, R16 ;  /* 0x000000040c187825 */ /* 0x004fc600078e0210 */
[----:B------:R-:W4:Y:S04]  /*17a0*/  LDG.E R12, desc[UR6][R26.64] ;  /* 0x000000061a0c7981 */ /* 0x000f28000c1e1900 */
[----:B------:R3:W2:Y:S02]  /*17b0*/  LDG.E R32, desc[UR6][R24.64] ;  /* 0x0000000618207981 */ /* 0x0006a4000c1e1900 */
[----:B---3--:R-:W-:-:S05]  /*17c0*/  IMAD.WIDE R24, R10, 0x4, R22 ;  /* 0x000000040a187825 */ /* 0x008fca00078e0216 */
[----:B------:R-:W3:Y:S01]  /*17d0*/  LDG.E R9, desc[UR6][R24.64] ;  /* 0x0000000618097981 */ /* 0x000ee2000c1e1900 */
[----:B----4-:R-:W-:Y:S01]  /*17e0*/  FADD R34, R12, R37 ;  /* 0x000000250c227221 */ /* 0x010fe20000000000 */
[----:B--2---:R-:W-:Y:S08]  /*17f0*/  F2F.F64.F32 R14, R32 ;  /* 0x00000020000e7310 */ /* 0x004ff00000201800 */
[----:B------:R-:W0:Y:S08]  /*1800*/  F2F.F64.F32 R22, R34 ;  /* 0x0000002200167310 */ /* 0x000e300000201800 */
[----:B---3--:R-:W2:Y:S01]  /*1810*/  F2F.F64.F32 R36, R9 ;  /* 0x0000000900247310 */ /* 0x008ea20000201800 */
[----:B0-----:R-:W-:Y:S01]  /*1820*/  DFMA R22, R22, -0.5, R14 ;  /* 0xbfe000001616782b */ /* 0x001fe2000000000e */
[----:B------:R-:W0:Y:S07]  /*1830*/  LDC.64 R14, c[0x0][0x3b8] ;  /* 0x0000ee00ff0e7b82 */ /* 0x000e2e0000000a00 */
[----:B--2---:R-:W-:-:S10]  /*1840*/  DMUL R36, R36, R22 ;  /* 0x0000001624247228 */ /* 0x004fd40000000000 */
[----:B------:R-:W2:Y:S01]  /*1850*/  F2I.F64.TRUNC R36, R36 ;  /* 0x0000002400247311 */ /* 0x000ea2000030d100 */
[----:B0-----:R-:W-:Y:S01]  /*1860*/  IMAD.WIDE R22, R21, 0x4, R14 ;  /* 0x0000000415167825 */ /* 0x001fe200078e020e */
[----:B--2---:R-:W-:-:S05]  /*1870*/  VIMNMX R12, PT, PT, RZ, R36, !PT ;  /* 0x00000024ff0c7248 */ /* 0x004fca0007fe0100 */
[----:B------:R2:W-:Y:S01]  /*1880*/  STG.E desc[UR6][R22.64], R12 ;  /* 0x0000000c16007986 */ /* 0x0005e2000c101906 */
[----:B------:R-:W-:-:S07]  /*1890*/  IMAD.MOV.U32 R32, RZ, RZ, 0x1 ;  /* 0x00000001ff207424 */ /* 0x000fce00078e00ff */
.L_x_27:
[----:B--2---:R-:W-:Y:S02]  /*18a0*/  IMAD.WIDE R22, R7, 0x4, R14 ;  /* 0x0000000407167825 */ /* 0x004fe400078e020e */
[----:B------:R-:W2:Y:S03]  /*18b0*/  LDC R7, c[0x0][0x3b4] ;  /* 0x0000ed00ff077b82 */ /* 0x000ea60000000800 */
[----:B------:R-:W3:Y:S01]  /*18c0*/  LDG.E R9, desc[UR6][R22.64] ;  /* 0x0000000616097981 */ /* 0x000ee2000c1e1900 */
[----:B--2---:R-:W-:Y:S02]  /*18d0*/  ISETP.GE.AND P4, PT, R7, 0x2, PT ;  /* 0x000000020700780c */ /* 0x004fe40003f86270 */
[----:B---3--:R-:W-:-:S11]  /*18e0*/  IADD3 R9, PT, PT, -R9, R12, RZ ;  /* 0x0000000c09097210 */ /* 0x008fd60007ffe1ff */
[----:B------:R-:W-:Y:S05]  /*18f0*/  @!P4 BRA `(.L_x_28) ;  /* 0x00000008002cc947 */ /* 0x000fea0003800000 */
[----:B------:R-:W-:Y:S01]  /*1900*/  LOP3.LUT P5, RZ, R20, 0x7, RZ, 0xc0, !PT ;  /* 0x0000000714ff7812 */ /* 0x000fe200078ac0ff */
[----:B0-----:R-:W-:Y:S01]  /*1910*/  IMAD.MOV.U32 R12, RZ, RZ, 0x1 ;  /* 0x00000001ff0c7424 */ /* 0x001fe200078e00ff */
[----:B------:R-:W-:Y:S01]  /*1920*/  I2FP.F32.S32 R9, R9 ;  /* 0x0000000900097245 */ /* 0x000fe20000201400 */
[----:B------:R-:W-:Y:S10]  /*1930*/  @!P0 BRA `(.L_x_29) ;  /* 0x0000000400148947 */ /* 0x000ff40003800000 */
[----:B------:R-:W-:-:S07]  /*1940*/  IMAD.MOV.U32 R12, RZ, RZ, 0x1 ;  /* 0x00000001ff0c7424 */ /* 0x000fce00078e00ff */
.L_x_30:
[----:B0-----:R-:W2:Y:S01]  /*1950*/  LDG.E R24, desc[UR6][R22.64] ;  /* 0x0000000616187981 */ /* 0x001ea2000c1e1900 */
[----:B------:R-:W-:Y:S02]  /*1960*/  I2FP.F32.U32 R25, R12 ;  /* 0x0000000c00197245 */ /* 0x000fe40000201000 */
[----:B--2---:R-:W-:-:S05]  /*1970*/  I2FP.F32.S32 R24, R24 ;  /* 0x0000001800187245 */ /* 0x004fca0000201400 */
[----:B------:R-:W-:Y:S01]  /*1980*/  FFMA R24, R9, R25, R24 ;  /* 0x0000001909187223 */ /* 0x000fe20000000018 */
[----:B------:R-:W-:-:S03]  /*1990*/  IADD3 R25, PT, PT, R12, R7, RZ ;  /* 0x000000070c197210 */ /* 0x000fc60007ffe0ff */
[----:B------:R-:W0:Y:S02]  /*19a0*/  F2I.TRUNC.NTZ R37, R24 ;  /* 0x0000001800257305 */ /* 0x000e24000020f100 */
[----:B------:R-:W-:-:S04]  /*19b0*/  IMAD R25, R0, R25, R21 ;  /* 0x0000001900197224 */ /* 0x000fc800078e0215 */
[----:B------:R-:W-:-:S05]  /*19c0*/  IMAD.WIDE R26, R25, 0x4, R14 ;  /* 0x00000004191a7825 */ /* 0x000fca00078e020e */
[----:B0-----:R0:W-:Y:S04]  /*19d0*/  STG.E desc[UR6][R26.64], R37 ;  /* 0x000000251a007986 */ /* 0x0011e8000c101906 */
[----:B------:R-:W2:Y:S01]  /*19e0*/  LDG.E R34, desc[UR6][R22.64] ;  /* 0x0000000616227981 */ /* 0x000ea2000c1e1900 */
[----:B------:R-:W-:-:S05]  /*19f0*/  VIADD R25, R12, 0x1 ;  /* 0x000000010c197836 */ /* 0x000fca0000000000 */
[----:B------:R-:W-:Y:S02]  /*1a00*/  I2FP.F32.U32 R25, R25 ;  /* 0x0000001900197245 */ /* 0x000fe40000201000 */
[----:B--2---:R-:W-:-:S05]  /*1a10*/  I2FP.F32.S32 R34, R34 ;  /* 0x0000002200227245 */ /* 0x004fca0000201400 */
[----:B------:R-:W-:Y:S01]  /*1a20*/  FFMA R34, R9, R25, R34 ;  /* 0x0000001909227223 */ /* 0x000fe20000000022 */
[----:B------:R-:W-:-:S05]  /*1a30*/  IMAD.WIDE R24, R0, 0x4, R26 ;  /* 0x0000000400187825 */ /* 0x000fca00078e021a */
[----:B------:R-:W2:Y:S02]  /*1a40*/  F2I.TRUNC.NTZ R34, R34 ;  /* 0x0000002200227305 */ /* 0x000ea4000020f100 */
[----:B--2---:R2:W-:Y:S04]  /*1a50*/  STG.E desc[UR6][R24.64], R34 ;  /* 0x0000002218007986 */ /* 0x0045e8000c101906 */
[----:B0-----:R-:W3:Y:S01]  /*1a60*/  LDG.E R26, desc[UR6][R22.64] ;  /* 0x00000006161a7981 */ /* 0x001ee2000c1e1900 */
[----:B------:R-:W-:-:S05]  /*1a70*/  VIADD R36, R12, 0x2 ;  /* 0x000000020c247836 */ /* 0x000fca0000000000 */
[----:B------:R-:W-:Y:S02]  /*1a80*/  I2FP.F32.U32 R36, R36 ;  /* 0x0000002400247245 */ /* 0x000fe40000201000 */
[----:B---3--:R-:W-:-:S05]  /*1a90*/  I2FP.F32.S32 R26, R26 ;  /* 0x0000001a001a7245 */ /* 0x008fca0000201400 */
[----:B------:R-:W-:Y:S01]  /*1aa0*/  FFMA R36, R9, R36, R26 ;  /* 0x0000002409247223 */ /* 0x000fe2000000001a */
[----:B------:R-:W-:-:S03]  /*1ab0*/  IMAD.WIDE R26, R0, 0x4, R24 ;  /* 0x00000004001a7825 */ /* 0x000fc600078e0218 */
[----:B------:R-:W0:Y:S02]  /*1ac0*/  F2I.TRUNC.NTZ R37, R36 ;  /* 0x0000002400257305 */ /* 0x000e24000020f100 */
[----:B0-----:R0:W-:Y:S04]  /*1ad0*/  STG.E desc[UR6][R26.64], R37 ;  /* 0x000000251a007986 */ /* 0x0011e8000c101906 */
[----:B--2---:R-:W2:Y:S01]  /*1ae0*/  LDG.E R24, desc[UR6][R22.64] ;  /* 0x0000000616187981 */ /* 0x004ea2000c1e1900 */
[----:B------:R-:W-:-:S04]  /*1af0*/  IADD3 R36, PT, PT, R12, 0x3, RZ ;  /* 0x000000030c247810 */ /* 0x000fc80007ffe0ff */
        /* <DEDUP_REMOVED lines=15> */
[----:B------:R-:W-:-:S05]  /*1bf0*/  VIADD R36, R12, 0x5 ;  /* 0x000000050c247836 */ /* 0x000fca0000000000 */
[----:B------:R-:W-:Y:S02]  /*1c00*/  I2FP.F32.U32 R25, R36 ;  /* 0x0000002400197245 */ /* 0x000fe40000201000 */
[----:B--2---:R-:W-:-:S05]  /*1c10*/  I2FP.F32.S32 R24, R24 ;  /* 0x0000001800187245 */ /* 0x004fca0000201400 */
[----:B------:R-:W-:Y:S01]  /*1c20*/  FFMA R34, R9, R25, R24 ;  /* 0x0000001909227223 */ /* 0x000fe20000000018 */
[----:B------:R-:W-:-:S03]  /*1c30*/  IMAD.WIDE R24, R0, 0x4, R26 ;  /* 0x0000000400187825 */ /* 0x000fc600078e021a */
[----:B------:R-:W2:Y:S02]  /*1c40*/  F2I.TRUNC.NTZ R36, R34 ;  /* 0x0000002200247305 */ /* 0x000ea4000020f100 */
[----:B--2---:R2:W-:Y:S04]  /*1c50*/  STG.E desc[UR6][R24.64], R36 ;  /* 0x0000002418007986 */ /* 0x0045e8000c101906 */
[----:B0-----:R-:W3:Y:S01]  /*1c60*/  LDG.E R26, desc[UR6][R22.64] ;  /* 0x00000006161a7981 */ /* 0x001ee2000c1e1900 */
[----:B------:R-:W-:-:S04]  /*1c70*/  IADD3 R34, PT, PT, R12, 0x6, RZ ;  /* 0x000000060c227810 */ /* 0x000fc80007ffe0ff */
[----:B------:R-:W-:Y:S02]  /*1c80*/  I2FP.F32.U32 R27, R34 ;  /* 0x00000022001b7245 */ /* 0x000fe40000201000 */
[----:B---3--:R-:W-:-:S05]  /*1c90*/  I2FP.F32.S32 R26, R26 ;  /* 0x0000001a001a7245 */ /* 0x008fca0000201400 */
[----:B------:R-:W-:Y:S01]  /*1ca0*/  FFMA R37, R9, R27, R26 ;  /* 0x0000001b09257223 */ /* 0x000fe2000000001a */
[----:B------:R-:W-:-:S05]  /*1cb0*/  IMAD.WIDE R26, R0, 0x4, R24 ;  /* 0x00000004001a7825 */ /* 0x000fca00078e0218 */
[----:B------:R-:W0:Y:S02]  /*1cc0*/  F2I.TRUNC.NTZ R37, R37 ;  /* 0x0000002500257305 */ /* 0x000e24000020f100 */
[----:B0-----:R0:W-:Y:S04]  /*1cd0*/  STG.E desc[UR6][R26.64], R37 ;  /* 0x000000251a007986 */ /* 0x0011e8000c101906 */
[----:B--2---:R-:W2:Y:S01]  /*1ce0*/  LDG.E R24, desc[UR6][R22.64] ;  /* 0x0000000616187981 */ /* 0x004ea2000c1e1900 */
[C---:B------:R-:W-:Y:S02]  /*1cf0*/  VIADD R34, R12.reuse, 0x7 ;  /* 0x000000070c227836 */ /* 0x040fe40000000000 */
[----:B------:R-:W-:-:S03]  /*1d00*/  VIADD R12, R12, 0x8 ;  /* 0x000000080c0c7836 */ /* 0x000fc60000000000 */
[----:B------:R-:W-:Y:S02]  /*1d10*/  I2FP.F32.U32 R25, R34 ;  /* 0x0000002200197245 */ /* 0x000fe40000201000 */
[----:B------:R-:W-:Y:S02]  /*1d20*/  ISETP.NE.AND P4, PT, R34, R11, PT ;  /* 0x0000000b2200720c */ /* 0x000fe40003f85270 */
[----:B--2---:R-:W-:-:S05]  /*1d30*/  I2FP.F32.S32 R24, R24 ;  /* 0x0000001800187245 */ /* 0x004fca0000201400 */
[----:B------:R-:W-:Y:S01]  /*1d40*/  FFMA R36, R9, R25, R24 ;  /* 0x0000001909247223 */ /* 0x000fe20000000018 */
[----:B------:R-:W-:-:S05]  /*1d50*/  IMAD.WIDE R24, R0, 0x4, R26 ;  /* 0x0000000400187825 */ /* 0x000fca00078e021a */
[----:B------:R-:W2:Y:S02]  /*1d60*/  F2I.TRUNC.NTZ R36, R36 ;  /* 0x0000002400247305 */ /* 0x000ea4000020f100 */
[----:B--2---:R0:W-:Y:S01]  /*1d70*/  STG.E desc[UR6][R24.64], R36 ;  /* 0x0000002418007986 */ /* 0x0041e2000c101906 */
[----:B------:R-:W-:Y:S05]  /*1d80*/  @P4 BRA `(.L_x_30) ;  /* 0xfffffff800f04947 */ /* 0x000fea000383ffff */
.L_x_29:
[----:B------:R-:W-:Y:S05]  /*1d90*/  @!P5 BRA `(.L_x_28) ;  /* 0x000000040004d947 */ /* 0x000fea0003800000 */
[----:B------:R-:W-:Y:S01]  /*1da0*/  LOP3.LUT P4, RZ, R31, 0x3, RZ, 0xc0, !PT ;  /* 0x000000031fff7812 */ /* 0x000fe2000788c0ff */
[----:B------:R-:W-:-:S12]  /*1db0*/  @!P2 BRA `(.L_x_31) ;  /* 0x000000000088a947 */ /* 0x000fd80003800000 */
        /* <DEDUP_REMOVED lines=26> */
[C---:B------:R-:W-:Y:S01]  /*1f60*/  IADD3 R36, PT, PT, R12.reuse, 0x3, RZ ;  /* 0x000000030c247810 */ /* 0x040fe20007ffe0ff */
[----:B------:R-:W-:-:S03]  /*1f70*/  VIADD R12, R12, 0x4 ;  /* 0x000000040c0c7836 */ /* 0x000fc60000000000 */
[----:B------:R-:W-:Y:S02]  /*1f80*/  I2FP.F32.U32 R25, R36 ;  /* 0x0000002400197245 */ /* 0x000fe40000201000 */
[----:B--2---:R-:W-:-:S05]  /*1f90*/  I2FP.F32.S32 R24, R24 ;  /* 0x0000001800187245 */ /* 0x004fca0000201400 */
[----:B------:R-:W-:Y:S01]  /*1fa0*/  FFMA R34, R9, R25, R24 ;  /* 0x0000001909227223 */ /* 0x000fe20000000018 */
[----:B------:R-:W-:-:S05]  /*1fb0*/  IMAD.WIDE R24, R0, 0x4, R26 ;  /* 0x0000000400187825 */ /* 0x000fca00078e021a */
[----:B------:R-:W0:Y:S02]  /*1fc0*/  F2I.TRUNC.NTZ R34, R34 ;  /* 0x0000002200227305 */ /* 0x000e24000020f100 */
[----:B0-----:R3:W-:Y:S02]  /*1fd0*/  STG.E desc[UR6][R24.64], R34 ;  /* 0x0000002218007986 */ /* 0x0017e4000c101906 */
.L_x_31:
[----:B------:R-:W-:Y:S05]  /*1fe0*/  @!P4 BRA `(.L_x_28) ;  /* 0x000000000070c947 */ /* 0x000fea0003800000 */
[----:B0--3--:R-:W2:Y:S01]  /*1ff0*/  @P1 LDG.E R24, desc[UR6][R22.64] ;  /* 0x0000000616181981 */ /* 0x009ea2000c1e1900 */
[----:B------:R-:W-:Y:S02]  /*2000*/  @P1 I2FP.F32.U32 R26, R12 ;  /* 0x0000000c001a1245 */ /* 0x000fe40000201000 */
[----:B--2---:R-:W-:-:S05]  /*2010*/  @P1 I2FP.F32.S32 R24, R24 ;  /* 0x0000001800181245 */ /* 0x004fca0000201400 */
[----:B------:R-:W-:Y:S01]  /*2020*/  @P1 FFMA R26, R9, R26, R24 ;  /* 0x0000001a091a1223 */ /* 0x000fe20000000018 */
[----:B------:R-:W-:-:S03]  /*2030*/  @P1 IMAD.IADD R24, R12, 0x1, R7 ;  /* 0x000000010c181824 */ /* 0x000fc600078e0207 */
[----:B------:R-:W0:Y:S01]  /*2040*/  @P1 F2I.TRUNC.NTZ R37, R26 ;  /* 0x0000001a00251305 */ /* 0x000e22000020f100 */
[----:B------:R-:W-:-:S04]  /*2050*/  @P1 IMAD R25, R0, R24, R21 ;  /* 0x0000001800191224 */ /* 0x000fc800078e0215 */
[----:B------:R-:W-:-:S05]  /*2060*/  @P1 IMAD.WIDE R24, R25, 0x4, R14 ;  /* 0x0000000419181825 */ /* 0x000fca00078e020e */
[----:B0-----:R0:W-:Y:S04]  /*2070*/  @P1 STG.E desc[UR6][R24.64], R37 ;  /* 0x0000002518001986 */ /* 0x0011e8000c101906 */
[----:B------:R-:W2:Y:S01]  /*2080*/  @P1 LDG.E R27, desc[UR6][R22.64] ;  /* 0x00000006161b1981 */ /* 0x000ea2000c1e1900 */
[----:B------:R-:W-:Y:S02]  /*2090*/  @P1 IADD3 R34, PT, PT, R12, 0x1, RZ ;  /* 0x000000010c221810 */ /* 0x000fe40007ffe0ff */
[----:B------:R-:W-:Y:S02]  /*20a0*/  LOP3.LUT P4, RZ, R30, 0x1, RZ, 0xc0, !PT ;  /* 0x000000011eff7812 */ /* 0x000fe4000788c0ff */
[----:B------:R-:W-:Y:S02]  /*20b0*/  @P1 I2FP.F32.U32 R36, R34 ;  /* 0x0000002200241245 */ /* 0x000fe40000201000 */
[----:B--2---:R-:W-:Y:S01]  /*20c0*/  @P1 I2FP.F32.S32 R34, R27 ;  /* 0x0000001b00221245 */ /* 0x004fe20000201400 */
[----:B------:R-:W-:-:S04]  /*20d0*/  @P1 IMAD.WIDE R26, R0, 0x4, R24 ;  /* 0x00000004001a1825 */ /* 0x000fc800078e0218 */
[----:B------:R-:W-:-:S06]  /*20e0*/  @P1 FFMA R34, R9, R36, R34 ;  /* 0x0000002409221223 */ /* 0x000fcc0000000022 */
[----:B------:R-:W2:Y:S02]  /*20f0*/  @P1 F2I.TRUNC.NTZ R34, R34 ;  /* 0x0000002200221305 */ /* 0x000ea4000020f100 */
[----:B--2---:R2:W-:Y:S04]  /*2100*/  @P1 STG.E desc[UR6][R26.64], R34 ;  /* 0x000000221a001986 */ /* 0x0045e8000c101906 */
[----:B------:R-:W3:Y:S01]  /*2110*/  @P4 LDG.E R36, desc[UR6][R22.64] ;  /* 0x0000000616244981 */ /* 0x000ee2000c1e1900 */
[----:B------:R-:W-:-:S05]  /*2120*/  @P1 VIADD R12, R12, 0x2 ;  /* 0x000000020c0c1836 */ /* 0x000fca0000000000 */
[----:B0-----:R-:W-:Y:S01]  /*2130*/  @P4 I2FP.F32.U32 R24, R12 ;  /* 0x0000000c00184245 */ /* 0x001fe20000201000 */
[----:B------:R-:W-:-:S04]  /*2140*/  @P4 IMAD.IADD R12, R12, 0x1, R7 ;  /* 0x000000010c0c4824 */ /* 0x000fc800078e0207 */
[----:B------:R-:W-:Y:S01]  /*2150*/  @P4 IMAD R25, R0, R12, R21 ;  /* 0x0000000c00194224 */ /* 0x000fe200078e0215 */
[----:B---3--:R-:W-:-:S05]  /*2160*/  @P4 I2FP.F32.S32 R36, R36 ;  /* 0x0000002400244245 */ /* 0x008fca0000201400 */
[----:B------:R-:W-:Y:S01]  /*2170*/  @P4 FFMA R36, R9, R24, R36 ;  /* 0x0000001809244223 */ /* 0x000fe20000000024 */
[----:B------:R-:W-:-:S03]  /*2180*/  @P4 IMAD.WIDE R24, R25, 0x4, R14 ;  /* 0x0000000419184825 */ /* 0x000fc600078e020e */
[----:B------:R-:W0:Y:S02]  /*2190*/  @P4 F2I.TRUNC.NTZ R9, R36 ;  /* 0x0000002400094305 */ /* 0x000e24000020f100 */
[----:B0-----:R2:W-:Y:S02]  /*21a0*/  @P4 STG.E desc[UR6][R24.64], R9 ;  /* 0x0000000918004986 */ /* 0x0015e4000c101906 */
.L_x_28:
[----:B------:R-:W-:Y:S01]  /*21b0*/  IADD3 R10, PT, PT, R10, R7, RZ ;  /* 0x000000070a0a7210 */ /* 0x000fe20007ffe0ff */
[----:B------:R-:W-:Y:S02]  /*21c0*/  IMAD.IADD R33, R33, 0x1, R7 ;  /* 0x0000000121217824 */ /* 0x000fe400078e0207 */
[----:B--2---:R-:W-:Y:S01]  /*21d0*/  IMAD.IADD R9, R6, 0x1, R21 ;  /* 0x0000000106097824 */ /* 0x004fe200078e0215 */
[----:B0-----:R-:W-:Y:S01]  /*21e0*/  IADD3 R12, PT, PT, R35, R10, RZ ;  /* 0x0000000a230c7210 */ /* 0x001fe20007ffe0ff */
[----:B------:R-:W-:Y:S06]  /*21f0*/  @!P3 BRA `(.L_x_32) ;  /* 0xfffffff00070b947 */ /* 0x000fec000383ffff */
.L_x_20:
[----:B01----:R-:W0:Y:S02]  /*2200*/  LDC R23, c[0x0][0x380] ;  /* 0x0000e000ff177b82 */ /* 0x003e240000000800 */
[----:B0-----:R-:W-:-:S05]  /*2210*/  IMAD.IADD R11, R2, 0x1, -R23 ;  /* 0x00000001020b7824 */ /* 0x001fca00078e0a17 */
[----:B------:R-:W-:-:S13]  /*2220*/  ISETP.GE.AND P0, PT, R12, R11, PT ;  /* 0x0000000b0c00720c */ /* 0x000fda0003f06270 */
[----:B------:R-:W-:Y:S05]  /*2230*/  @P0 BRA `(.L_x_33) ;  /* 0x0000001000f40947 */ /* 0x000fea0003800000 */
[----:B------:R-:W0:Y:S01]  /*2240*/  LDC.64 R20, c[0x0][0x388] ;  /* 0x0000e200ff147b82 */ /* 0x000e220000000a00 */
[C---:B------:R-:W-:Y:S01]  /*2250*/  VIADD R13, R7.reuse, 0x7 ;  /* 0x00000007070d7836 */ /* 0x040fe20000000000 */
[C---:B------:R-:W-:Y:S01]  /*2260*/  IADD3 R28, PT, PT, R7.reuse, 0x3, RZ ;  /* 0x00000003071c7810 */ /* 0x040fe20007ffe0ff */
[C---:B------:R-:W-:Y:S01]  /*2270*/  VIADD R15, R7.reuse, 0xfffffffe ;  /* 0xfffffffe070f7836 */ /* 0x040fe20000000000 */
[----:B------:R-:W-:Y:S01]  /*2280*/  IADD3 R29, PT, PT, R7, -0x1, RZ ;  /* 0xffffffff071d7810 */ /* 0x000fe20007ffe0ff */
[----:B------:R-:W-:Y:S01]  /*2290*/  IMAD.IADD R31, R5, 0x1, R23 ;  /* 0x00000001051f7824 */ /* 0x000fe200078e0217 */
[----:B------:R-:W-:Y:S01]  /*22a0*/  LOP3.LUT R14, R13, 0x7, RZ, 0xc0, !PT ;  /* 0x000000070d0e7812 */ /* 0x000fe200078ec0ff */
[----:B------:R-:W-:Y:S01]  /*22b0*/  IMAD.WIDE R18, R23, 0x4, R18 ;  /* 0x0000000417127825 */ /* 0x000fe200078e0212 */
[----:B------:R-:W-:Y:S02]  /*22c0*/  LOP3.LUT R16, R28, 0x3, RZ, 0xc0, !PT ;  /* 0x000000031c107812 */ /* 0x000fe400078ec0ff */
[----:B------:R-:W-:Y:S01]  /*22d0*/  ISETP.GE.U32.AND P1, PT, R15, 0x7, PT ;  /* 0x000000070f00780c */ /* 0x000fe20003f26070 */
[----:B------:R-:W-:Y:S01]  /*22e0*/  VIADD R14, R14, 0xffffffff ;  /* 0xffffffff0e0e7836 */ /* 0x000fe20000000000 */
[----:B------:R-:W-:-:S02]  /*22f0*/  ISETP.NE.AND P2, PT, R16, 0x1, PT ;  /* 0x000000011000780c */ /* 0x000fc40003f45270 */
[----:B------:R-:W-:Y:S02]  /*2300*/  LEA R30, R23, 0x1, 0x1 ;  /* 0x00000001171e7811 */ /* 0x000fe400078e08ff */
[----:B------:R-:W-:Y:S02]  /*2310*/  ISETP.GE.U32.AND P3, PT, R14, 0x3, PT ;  /* 0x000000030e00780c */ /* 0x000fe40003f66070 */
[----:B------:R-:W-:Y:S01]  /*2320*/  LOP3.LUT R32, R29, 0xfffffff8, RZ, 0xc0, !PT ;  /* 0xfffffff81d207812 */ /* 0x000fe200078ec0ff */
[----:B0-----:R-:W-:-:S10]  /*2330*/  IMAD.WIDE R20, R31, 0x4, R20 ;  /* 0x000000041f147825 */ /* 0x001fd400078e0214 */
.L_x_50:
[----:B------:R-:W-:-:S13]  /*2340*/  ISETP.GT.AND P0, PT, R4, R31, PT ;  /* 0x0000001f0400720c */ /* 0x000fda0003f04270 */
[----:B012---:R-:W-:Y:S05]  /*2350*/  @P0 BRA `(.L_x_34) ;  /* 0x0000000800140947 */ /* 0x007fea0003800000 */
[----:B------:R-:W0:Y:S01]  /*2360*/  LDC R7, c[0x0][0x380] ;  /* 0x0000e000ff077b82 */ /* 0x000e220000000800 */
[----:B---3--:R-:W-:-:S07]  /*2370*/  MOV R37, R4 ;  /* 0x0000000400257202 */ /* 0x008fce0000000f00 */
[----:B------:R-:W1:Y:S08]  /*2380*/  LDC.64 R16, c[0x0][0x388] ;  /* 0x0000e200ff107b82 */ /* 0x000e700000000a00 */
[----:B------:R-:W2:Y:S01]  /*2390*/  LDC.64 R22, c[0x0][0x398] ;  /* 0x0000e600ff167b82 */ /* 0x000ea20000000a00 */
[----:B0-----:R-:W-:-:S05]  /*23a0*/  LOP3.LUT R7, RZ, R7, RZ, 0x33, !PT ;  /* 0x00000007ff077212 */ /* 0x001fca00078e33ff */
[----:B------:R-:W-:Y:S02]  /*23b0*/  IMAD.IADD R7, R7, 0x1, R12 ;  /* 0x0000000107077824 */ /* 0x000fe400078e020c */
[----:B-1----:R-:W-:-:S04]  /*23c0*/  IMAD.WIDE R16, R4, 0x4, R16 ;  /* 0x0000000404107825 */ /* 0x002fc800078e0210 */
[----:B--2---:R-:W-:-:S07]  /*23d0*/  IMAD.WIDE R22, R7, 0x4, R22 ;  /* 0x0000000407167825 */ /* 0x004fce00078e0216 */
.L_x_45:
[----:B0-----:R-:W0:Y:S01]  /*23e0*/  LDC.64 R14, c[0x0][0x388] ;  /* 0x0000e200ff0e7b82 */ /* 0x001e220000000a00 */
[----:B------:R-:W2:Y:S01]  /*23f0*/  LDG.E R7, desc[UR6][R22.64] ;  /* 0x0000000616077981 */ /* 0x000ea2000c1e1900 */
[----:B0-----:R-:W-:-:S05]  /*2400*/  IMAD.WIDE R24, R37, 0x4, R14 ;  /* 0x0000000425187825 */ /* 0x001fca00078e020e */
[----:B------:R-:W2:Y:S01]  /*2410*/  LDG.E R26, desc[UR6][R24.64] ;  /* 0x00000006181a7981 */ /* 0x000ea2000c1e1900 */
[----:B------:R-:W-:Y:S01]  /*2420*/  IMAD.MOV.U32 R27, RZ, RZ, R37 ;  /* 0x000000ffff1b7224 */ /* 0x000fe200078e0025 */
[----:B--2---:R-:W-:-:S13]  /*2430*/  FSETP.NEU.AND P0, PT, R26, R7, PT ;  /* 0x000000071a00720b */ /* 0x004fda0003f0d000 */
[----:B------:R-:W-:Y:S05]  /*2440*/  @P0 BRA `(.L_x_35) ;  /* 0x0000000400c80947 */ /* 0x000fea0003800000 */
[----:B------:R-:W-:-:S06]  /*2450*/  IMAD.WIDE R34, R30, 0x4, R22 ;  /* 0x000000041e227825 */ /* 0x000fcc00078e0216 */
[----:B------:R-:W2:Y:S01]  /*2460*/  LDG.E R35, desc[UR6][R34.64] ;  /* 0x0000000622237981 */ /* 0x000ea2000c1e1900 */
[----:B------:R-:W-:-:S03]  /*2470*/  ISETP.NE.AND P4, PT, R37, R4, PT ;  /* 0x000000042500720c */ /* 0x000fc60003f85270 */
[----:B--2---:R0:W-:Y:S10]  /*2480*/  STG.E desc[UR6][R24.64], R35 ;  /* 0x0000002318007986 */ /* 0x0041f4000c101906 */
[----:B------:R-:W-:Y:S05]  /*2490*/  @P4 BRA `(.L_x_36) ;  /* 0x0000000000144947 */ /* 0x000fea0003800000 */
[----:B------:R-:W2:Y:S04]  /*24a0*/  LDG.E R27, desc[UR6][R16.64] ;  /* 0x00000006101b7981 */ /* 0x000ea8000c1e1900 */
[----:B------:R-:W2:Y:S02]  /*24b0*/  LDG.E R34, desc[UR6][R16.64+0x4] ;  /* 0x0000040610227981 */ /* 0x000ea4000c1e1900 */
[----:B--2---:R-:W-:Y:S01]  /*24c0*/  FSETP.GE.AND P0, PT, R27, R34, PT ;  /* 0x000000221b00720b */ /* 0x004fe20003f06000 */
[----:B------:R-:W-:-:S12]  /*24d0*/  IMAD.MOV.U32 R27, RZ, RZ, R4 ;  /* 0x000000ffff1b7224 */ /* 0x000fd800078e0004 */
[----:B------:R-:W-:Y:S05]  /*24e0*/  @!P0 BRA `(.L_x_35) ;  /* 0x0000000400a08947 */ /* 0x000fea0003800000 */
.L_x_36:
[----:B------:R-:W-:-:S13]  /*24f0*/  ISETP.NE.AND P5, PT, R37, R31, PT ;  /* 0x0000001f2500720c */ /* 0x000fda0003fa5270 */
[----:B------:R-:W-:Y:S05]  /*2500*/  @P5 BRA `(.L_x_37) ;  /* 0x0000000000145947 */ /* 0x000fea0003800000 */
[----:B------:R-:W2:Y:S04]  /*2510*/  LDG.E R27, desc[UR6][R20.64] ;  /* 0x00000006141b7981 */ /* 0x000ea8000c1e1900 */
[----:B------:R-:W2:Y:S02]  /*2520*/  LDG.E R34, desc[UR6][R20.64+-0x4] ;  /* 0xfffffc0614227981 */ /* 0x000ea4000c1e1900 */
[----:B--2---:R-:W-:Y:S02]  /*2530*/  FSETP.GTU.AND P0, PT, R27, R34, PT ;  /* 0x000000221b00720b */ /* 0x004fe40003f0c000 */
[----:B------:R-:W-:-:S11]  /*2540*/  MOV R27, R31 ;  /* 0x0000001f001b7202 */ /* 0x000fd60000000f00 */
[----:B------:R-:W-:Y:S05]  /*2550*/  @P0 BRA `(.L_x_35) ;  /* 0x0000000400840947 */ /* 0x000fea0003800000 */
.L_x_37:
[----:B------:R-:W-:Y:S05]  /*2560*/  @P4 BRA `(.L_x_38) ;  /* 0x0000000000684947 */ /* 0x000fea0003800000 */
[----:B------:R-:W2:Y:S04]  /*2570*/  LDG.E R34, desc[UR6][R16.64] ;  /* 0x0000000610227981 */ /* 0x000ea8000c1e1900 */
[----:B------:R-:W2:Y:S02]  /*2580*/  LDG.E R33, desc[UR6][R16.64+0x4] ;  /* 0x0000040610217981 */ /* 0x000ea4000c1e1900 */
[----:B--2---:R-:W-:-:S13]  /*2590*/  FSETP.GT.AND P0, PT, R34, R33, PT ;  /* 0x000000212200720b */ /* 0x004fda0003f04000 */
[----:B------:R-:W-:Y:S05]  /*25a0*/  @!P0 BRA `(.L_x_38) ;  /* 0x0000000000588947 */ /* 0x000fea0003800000 */
[----:B------:R-:W-:Y:S01]  /*25b0*/  ISETP.GT.AND P0, PT, R31, R4, PT ;  /* 0x000000041f00720c */ /* 0x000fe20003f04270 */
[----:B------:R-:W-:-:S12]  /*25c0*/  IMAD.MOV.U32 R27, RZ, RZ, R4 ;  /* 0x000000ffff1b7224 */ /* 0x000fd800078e0004 */
[----:B------:R-:W-:Y:S05]  /*25d0*/  @!P0 BRA `(.L_x_35) ;  /* 0x0000000400648947 */ /* 0x000fea0003800000 */
[----:B------:R-:W-:Y:S01]  /*25e0*/  VIADD R27, R4, 0x1 ;  /* 0x00000001041b7836 */ /* 0x000fe20000000000 */
[----:B------:R1:W-:Y:S03]  /*25f0*/  STG.E desc[UR6][R16.64+0x4], R34 ;  /* 0x0000042210007986 */ /* 0x0003e6000c101906 */
[C---:B0-----:R-:W-:Y:S01]  /*2600*/  IMAD.WIDE R24, R27.reuse, 0x4, R14 ;  /* 0x000000041b187825 */ /* 0x041fe200078e020e */
[----:B------:R1:W-:Y:S04]  /*2610*/  STG.E desc[UR6][R16.64], R33 ;  /* 0x0000002110007986 */ /* 0x0003e8000c101906 */
[----:B------:R-:W2:Y:S04]  /*2620*/  LDG.E R35, desc[UR6][R24.64] ;  /* 0x0000000618237981 */ /* 0x000ea8000c1e1900 */
[----:B------:R-:W2:Y:S01]  /*2630*/  LDG.E R36, desc[UR6][R24.64+0x4] ;  /* 0x0000040618247981 */ /* 0x000ea2000c1e1900 */
[----:B------:R-:W-:-:S04]  /*2640*/  ISETP.GE.AND P0, PT, R27, R31, PT ;  /* 0x0000001f1b00720c */ /* 0x000fc80003f06270 */
[----:B--2---:R-:W-:-:S13]  /*2650*/  FSETP.LEU.OR P0, PT, R35, R36, P0 ;  /* 0x000000242300720b */ /* 0x004fda000070b400 */
[----:B-1----:R-:W-:Y:S05]  /*2660*/  @P0 BRA `(.L_x_35) ;  /* 0x0000000400400947 */ /* 0x002fea0003800000 */
.L_x_39:
[----:B------:R-:W-:Y:S01]  /*2670*/  IADD3 R27, PT, PT, R27, 0x1, RZ ;  /* 0x000000011b1b7810 */ /* 0x000fe20007ffe0ff */
[----:B------:R-:W-:Y:S04]  /*2680*/  STG.E desc[UR6][R24.64+0x4], R35 ;  /* 0x0000042318007986 */ /* 0x000fe8000c101906 */
[----:B------:R0:W-:Y:S02]  /*2690*/  STG.E desc[UR6][R24.64], R36 ;  /* 0x0000002418007986 */ /* 0x0001e4000c101906 */
[----:B0-----:R-:W-:-:S05]  /*26a0*/  IMAD.WIDE R24, R27, 0x4, R14 ;  /* 0x000000041b187825 */ /* 0x001fca00078e020e */
[----:B------:R-:W2:Y:S04]  /*26b0*/  LDG.E R35, desc[UR6][R24.64] ;  /* 0x0000000618237981 */ /* 0x000ea8000c1e1900 */
[----:B------:R-:W2:Y:S01]  /*26c0*/  LDG.E R36, desc[UR6][R24.64+0x4] ;  /* 0x0000040618247981 */ /* 0x000ea2000c1e1900 */
[----:B------:R-:W-:-:S04]  /*26d0*/  ISETP.GE.AND P0, PT, R27, R31, PT ;  /* 0x0000001f1b00720c */ /* 0x000fc80003f06270 */
[----:B--2---:R-:W-:-:S13]  /*26e0*/  FSETP.LEU.OR P0, PT, R35, R36, P0 ;  /* 0x000000242300720b */ /* 0x004fda000070b400 */
[----:B------:R-:W-:Y:S05]  /*26f0*/  @!P0 BRA `(.L_x_39) ;  /* 0xfffffffc00dc8947 */ /* 0x000fea000383ffff */
[----:B------:R-:W-:Y:S05]  /*2700*/  BRA `(.L_x_35) ;  /* 0x0000000400187947 */ /* 0x000fea0003800000 */
.L_x_38:
[----:B------:R-:W-:Y:S05]  /*2710*/  @P5 BRA `(.L_x_40) ;  /* 0x0000000000685947 */ /* 0x000fea0003800000 */
[----:B------:R-:W2:Y:S04]  /*2720*/  LDG.E R33, desc[UR6][R20.64] ;  /* 0x0000000614217981 */ /* 0x000ea8000c1e1900 */
[----:B------:R-:W2:Y:S02]  /*2730*/  LDG.E R34, desc[UR6][R20.64+-0x4] ;  /* 0xfffffc0614227981 */ /* 0x000ea4000c1e1900 */
[----:B--2---:R-:W-:-:S13]  /*2740*/  FSETP.GEU.AND P0, PT, R33, R34, PT ;  /* 0x000000222100720b */ /* 0x004fda0003f0e000 */
[----:B------:R-:W-:Y:S05]  /*2750*/  @P0 BRA `(.L_x_40) ;  /* 0x0000000000580947 */ /* 0x000fea0003800000 */
        /* <DEDUP_REMOVED lines=9> */
[----:B------:R-:W-:-:S04]  /*27f0*/  ISETP.GT.AND P0, PT, R27, R4, PT ;  /* 0x000000041b00720c */ /* 0x000fc80003f04270 */
[----:B--2---:R-:W-:-:S13]  /*2800*/  FSETP.GEU.OR P0, PT, R35, R36, !P0 ;  /* 0x000000242300720b */ /* 0x004fda000470e400 */
[----:B-1----:R-:W-:Y:S05]  /*2810*/  @P0 BRA `(.L_x_35) ;  /* 0x0000000000d40947 */ /* 0x002fea0003800000 */
.L_x_41:
[----:B------:R-:W-:Y:S01]  /*2820*/  IADD3 R27, PT, PT, R27, -0x1, RZ ;  /* 0xffffffff1b1b7810 */ /* 0x000fe20007ffe0ff */
[----:B------:R-:W-:Y:S04]  /*2830*/  STG.E desc[UR6][R24.64+-0x4], R35 ;  /* 0xfffffc2318007986 */ /* 0x000fe8000c101906 */
[----:B------:R0:W-:Y:S02]  /*2840*/  STG.E desc[UR6][R24.64], R36 ;  /* 0x0000002418007986 */ /* 0x0001e4000c101906 */
[----:B0-----:R-:W-:-:S05]  /*2850*/  IMAD.WIDE R24, R27, 0x4, R14 ;  /* 0x000000041b187825 */ /* 0x001fca00078e020e */
[----:B------:R-:W2:Y:S04]  /*2860*/  LDG.E R35, desc[UR6][R24.64] ;  /* 0x0000000618237981 */ /* 0x000ea8000c1e1900 */
[----:B------:R-:W2:Y:S01]  /*2870*/  LDG.E R36, desc[UR6][R24.64+-0x4] ;  /* 0xfffffc0618247981 */ /* 0x000ea2000c1e1900 */
[----:B------:R-:W-:-:S04]  /*2880*/  ISETP.GT.AND P0, PT, R27, R4, PT ;  /* 0x000000041b00720c */ /* 0x000fc80003f04270 */
[----:B--2---:R-:W-:-:S13]  /*2890*/  FSETP.GEU.OR P0, PT, R35, R36, !P0 ;  /* 0x000000242300720b */ /* 0x004fda000470e400 */
[----:B------:R-:W-:Y:S05]  /*28a0*/  @!P0 BRA `(.L_x_41) ;  /* 0xfffffffc00dc8947 */ /* 0x000fea000383ffff */
[----:B------:R-:W-:Y:S05]  /*28b0*/  BRA `(.L_x_35) ;  /* 0x0000000000ac7947 */ /* 0x000fea0003800000 */
.L_x_40:
[----:B------:R-:W2:Y:S01]  /*28c0*/  LDG.E R34, desc[UR6][R24.64+0x4] ;  /* 0x0000040618227981 */ /* 0x000ea2000c1e1900 */
[----:B------:R-:W-:Y:S01]  /*28d0*/  IMAD.MOV.U32 R27, RZ, RZ, R37 ;  /* 0x000000ffff1b7224 */ /* 0x000fe200078e0025 */
[----:B--2---:R-:W-:-:S13]  /*28e0*/  FSETP.NEU.AND P0, PT, R35, R34, PT ;  /* 0x000000222300720b */ /* 0x004fda0003f0d000 */
[----:B------:R-:W-:Y:S05]  /*28f0*/  @!P0 BRA `(.L_x_35) ;  /* 0x00000000009c8947 */ /* 0x000fea0003800000 */
[----:B------:R-:W2:Y:S01]  /*2900*/  LDG.E R33, desc[UR6][R24.64+-0x4] ;  /* 0xfffffc0618217981 */ /* 0x000ea2000c1e1900 */
[----:B------:R-:W-:Y:S01]  /*2910*/  IMAD.MOV.U32 R27, RZ, RZ, R37 ;  /* 0x000000ffff1b7224 */ /* 0x000fe200078e0025 */
[----:B--2---:R-:W-:-:S13]  /*2920*/  FSETP.NEU.AND P0, PT, R35, R33, PT ;  /* 0x000000212300720b */ /* 0x004fda0003f0d000 */
[----:B------:R-:W-:Y:S05]  /*2930*/  @!P0 BRA `(.L_x_35) ;  /* 0x00000000008c8947 */ /* 0x000fea0003800000 */
[----:B------:R-:W-:-:S13]  /*2940*/  FSETP.GT.AND P0, PT, R35, R34, PT ;  /* 0x000000222300720b */ /* 0x000fda0003f04000 */
[----:B------:R-:W-:Y:S05]  /*2950*/  @P0 BRA `(.L_x_42) ;  /* 0x0000000000500947 */ /* 0x000fea0003800000 */
[----:B------:R-:W-:Y:S02]  /*2960*/  ISETP.GT.AND P0, PT, R37, R4, PT ;  /* 0x000000042500720c */ /* 0x000fe40003f04270 */
[----:B------:R-:W-:Y:S02]  /*2970*/  MOV R27, R37 ;  /* 0x00000025001b7202 */ /* 0x000fe40000000f00 */
[----:B------:R-:W-:-:S13]  /*2980*/  FSETP.GEU.OR P0, PT, R35, R33, !P0 ;  /* 0x000000212300720b */ /* 0x000fda000470e400 */
[----:B------:R-:W-:Y:S05]  /*2990*/  @P0 BRA `(.L_x_35) ;  /* 0x0000000000740947 */ /* 0x000fea0003800000 */
.L_x_43:
[----:B------:R-:W1:Y:S01]  /*29a0*/  LDC.64 R14, c[0x0][0x388] ;  /* 0x0000e200ff0e7b82 */ /* 0x000e620000000a00 */
[----:B------:R-:W-:Y:S01]  /*29b0*/  VIADD R27, R27, 0xffffffff ;  /* 0xffffffff1b1b7836 */ /* 0x000fe20000000000 */
[----:B------:R2:W-:Y:S04]  /*29c0*/  STG.E desc[UR6][R24.64+-0x4], R35 ;  /* 0xfffffc2318007986 */ /* 0x0005e8000c101906 */
[----:B------:R2:W-:Y:S01]  /*29d0*/  STG.E desc[UR6][R24.64], R33 ;  /* 0x0000002118007986 */ /* 0x0005e2000c101906 */
[----:B-1----:R-:W-:-:S05]  /*29e0*/  IMAD.WIDE R14, R27, 0x4, R14 ;  /* 0x000000041b0e7825 */ /* 0x002fca00078e020e */
[----:B------:R-:W3:Y:S04]  /*29f0*/  LDG.E R34, desc[UR6][R14.64] ;  /* 0x000000060e227981 */ /* 0x000ee8000c1e1900 */
[----:B------:R-:W3:Y:S02]  /*2a00*/  LDG.E R37, desc[UR6][R14.64+-0x4] ;  /* 0xfffffc060e257981 */ /* 0x000ee4000c1e1900 */
[----:B---3--:R-:W-:-:S13]  /*2a10*/  FSETP.GEU.AND P0, PT, R34, R37, PT ;  /* 0x000000252200720b */ /* 0x008fda0003f0e000 */
[----:B--2---:R-:W-:Y:S05]  /*2a20*/  @P0 BRA `(.L_x_35) ;  /* 0x0000000000500947 */ /* 0x004fea0003800000 */
[----:B------:R-:W-:Y:S01]  /*2a30*/  ISETP.GT.AND P0, PT, R27, R4, PT ;  /* 0x000000041b00720c */ /* 0x000fe20003f04270 */
[----:B0-----:R-:W-:Y:S01]  /*2a40*/  IMAD.MOV.U32 R24, RZ, RZ, R14 ;  /* 0x000000ffff187224 */ /* 0x001fe200078e000e */
[----:B------:R-:W-:Y:S01]  /*2a50*/  MOV R25, R15 ;  /* 0x0000000f00197202 */ /* 0x000fe20000000f00 */
[----:B------:R-:W-:Y:S02]  /*2a60*/  IMAD.MOV.U32 R35, RZ, RZ, R34 ;  /* 0x000000ffff237224 */ /* 0x000fe400078e0022 */
[----:B------:R-:W-:-:S08]  /*2a70*/  IMAD.MOV.U32 R33, RZ, RZ, R37 ;  /* 0x000000ffff217224 */ /* 0x000fd000078e0025 */
[----:B------:R-:W-:Y:S05]  /*2a80*/  @P0 BRA `(.L_x_43) ;  /* 0xfffffffc00c40947 */ /* 0x000fea000383ffff */
[----:B------:R-:W-:Y:S05]  /*2a90*/  BRA `(.L_x_35) ;  /* 0x0000000000347947 */ /* 0x000fea0003800000 */
.L_x_42:
[----:B------:R-:W-:Y:S02]  /*2aa0*/  ISETP.GE.AND P0, PT, R37, R31, PT ;  /* 0x0000001f2500720c */ /* 0x000fe40003f06270 */
[----:B------:R-:W-:-:S11]  /*2ab0*/  MOV R27, R37 ;  /* 0x00000025001b7202 */ /* 0x000fd60000000f00 */
[----:B------:R-:W-:Y:S05]  /*2ac0*/  @P0 BRA `(.L_x_35) ;  /* 0x0000000000280947 */ /* 0x000fea0003800000 */
[----:B------:R-:W-:-:S07]  /*2ad0*/  IMAD.MOV.U32 R27, RZ, RZ, R37 ;  /* 0x000000ffff1b7224 */ /* 0x000fce00078e0025 */
.L_x_44:
[----:B------:R-:W-:Y:S01]  /*2ae0*/  VIADD R27, R27, 0x1 ;  /* 0x000000011b1b7836 */ /* 0x000fe20000000000 */
        /* <DEDUP_REMOVED lines=8> */
.L_x_35:
[----:B------:R-:W-:Y:S02]  /*2b70*/  FSETP.NEU.AND P4, PT, R26, R7, PT ;  /* 0x000000071a00720b */ /* 0x000fe40003f8d000 */
[C---:B------:R-:W-:Y:S02]  /*2b80*/  ISETP.GE.AND P0, PT, R27.reuse, R31, PT ;  /* 0x0000001f1b00720c */ /* 0x040fe40003f06270 */
[----:B------:R-:W-:-:S11]  /*2b90*/  IADD3 R37, PT, PT, R27, 0x1, RZ ;  /* 0x000000011b257810 */ /* 0x000fd60007ffe0ff */
[----:B------:R-:W-:Y:S05]  /*2ba0*/  @!P0 BRA P4, `(.L_x_45) ;  /* 0xfffffff8000c8947 */ /* 0x000fea000203ffff */
.L_x_34:
[----:B------:R-:W0:Y:S01]  /*2bb0*/  LDC.64 R16, c[0x0][0x398] ;  /* 0x0000e600ff107b82 */ /* 0x000e220000000a00 */
[----:B------:R-:W2:Y:S07]  /*2bc0*/  LDG.E R7, desc[UR6][R18.64] ;  /* 0x0000000612077981 */ /* 0x000eae000c1e1900 */
[----:B------:R-:W1:Y:S01]  /*2bd0*/  LDC.64 R14, c[0x0][0x3a8] ;  /* 0x0000ea00ff0e7b82 */ /* 0x000e620000000a00 */
[----:B0--3--:R-:W-:-:S06]  /*2be0*/  IMAD.WIDE R24, R12, 0x4, R16 ;  /* 0x000000040c187825 */ /* 0x009fcc00078e0210 */
[----:B------:R-:W2:Y:S01]  /*2bf0*/  LDG.E R24, desc[UR6][R24.64] ;  /* 0x0000000618187981 */ /* 0x000ea2000c1e1900 */
[----:B-1----:R-:W-:Y:S02]  /*2c00*/  IMAD.WIDE R26, R10, 0x4, R14 ;  /* 0x000000040a1a7825 */ /* 0x002fe400078e020e */
[----:B------:R-:W0:Y:S04]  /*2c10*/  LDC.64 R14, c[0x0][0x3b8] ;  /* 0x0000ee00ff0e7b82 */ /* 0x000e280000000a00 */
[----:B------:R-:W3:Y:S01]  /*2c20*/  LDG.E R26, desc[UR6][R26.64] ;  /* 0x000000061a1a7981 */ /* 0x000ee2000c1e1900 */
[----:B0-----:R-:W-:-:S04]  /*2c30*/  IMAD.WIDE R22, R9, 0x4, R14 ;  /* 0x0000000409167825 */ /* 0x001fc800078e020e */
[----:B--2---:R-:W-:-:S04]  /*2c40*/  FADD R7, R24, -R7 ;  /* 0x8000000718077221 */ /* 0x004fc80000000000 */
[----:B---3--:R-:W-:Y:S02]  /*2c50*/  FMUL R33, R26, R7 ;  /* 0x000000071a217220 */ /* 0x008fe40000400000 */
[----:B------:R-:W0:Y:S04]  /*2c60*/  LDC R7, c[0x0][0x3b4] ;  /* 0x0000ed00ff077b82 */ /* 0x000e280000000800 */
[----:B------:R-:W1:Y:S02]  /*2c70*/  F2I.TRUNC.NTZ R33, R33 ;  /* 0x0000002100217305 */ /* 0x000e64000020f100 */
[----:B-1----:R-:W-:-:S05]  /*2c80*/  VIMNMX R35, PT, PT, RZ, R33, !PT ;  /* 0x00000021ff237248 */ /* 0x002fca0007fe0100 */
[----:B------:R1:W-:Y:S01]  /*2c90*/  STG.E desc[UR6][R22.64], R35 ;  /* 0x0000002316007986 */ /* 0x0003e2000c101906 */
[----:B0-----:R-:W-:-:S13]  /*2ca0*/  ISETP.GE.AND P0, PT, R7, 0x2, PT ;  /* 0x000000020700780c */ /* 0x001fda0003f06270 */
[----:B-1----:R-:W-:Y:S05]  /*2cb0*/  @!P0 BRA `(.L_x_46) ;  /* 0x00000008003c8947 */ /* 0x002fea0003800000 */
[----:B------:R-:W-:-:S04]  /*2cc0*/  IMAD.IADD R25, R9, 0x1, -R6 ;  /* 0x0000000109197824 */ /* 0x000fc800078e0a06 */
[----:B------:R-:W-:-:S05]  /*2cd0*/  IMAD.WIDE R24, R25, 0x4, R14 ;  /* 0x0000000419187825 */ /* 0x000fca00078e020e */
[----:B------:R-:W2:Y:S01]  /*2ce0*/  LDG.E R26, desc[UR6][R24.64] ;  /* 0x00000006181a7981 */ /* 0x000ea2000c1e1900 */
[----:B------:R-:W-:Y:S01]  /*2cf0*/  HFMA2 R34, -RZ, RZ, 0, 5.9604644775390625e-08 ;  /* 0x00000001ff227431 */ /* 0x000fe200000001ff */
[----:B------:R-:W-:Y:S01]  /*2d00*/  LOP3.LUT P4, RZ, R29, 0x7, RZ, 0xc0, !PT ;  /* 0x000000071dff7812 */ /* 0x000fe2000788c0ff */
[----:B--2---:R-:W-:-:S05]  /*2d10*/  IMAD.IADD R26, R35, 0x1, -R26 ;  /* 0x00000001231a7824 */ /* 0x004fca00078e0a1a */
[----:B------:R-:W-:Y:S01]  /*2d20*/  I2FP.F32.S32 R33, R26 ;  /* 0x0000001a00217245 */ /* 0x000fe20000201400 */
[----:B------:R-:W-:Y:S06]  /*2d30*/  @!P1 BRA `(.L_x_47) ;  /* 0x0000000400149947 */ /* 0x000fec0003800000 */
[----:B------:R-:W-:-:S07]  /*2d40*/  IMAD.MOV.U32 R34, RZ, RZ, 0x1 ;  /* 0x00000001ff227424 */ /* 0x000fce00078e00ff */
.L_x_48:
[----:B0-----:R-:W2:Y:S01]  /*2d50*/  LDG.E R26, desc[UR6][R24.64] ;  /* 0x00000006181a7981 */ /* 0x001ea2000c1e1900 */
[----:B------:R-:W-:Y:S02]  /*2d60*/  I2FP.F32.U32 R27, R34 ;  /* 0x00000022001b7245 */ /* 0x000fe40000201000 */
[----:B--2---:R-:W-:-:S05]  /*2d70*/  I2FP.F32.S32 R26, R26 ;  /* 0x0000001a001a7245 */ /* 0x004fca0000201400 */
[----:B------:R-:W-:Y:S01]  /*2d80*/  FFMA R35, R33, R27, R26 ;  /* 0x0000001b21237223 */ /* 0x000fe2000000001a */
[----:B------:R-:W-:-:S04]  /*2d90*/  IMAD.IADD R27, R34, 0x1, R7 ;  /* 0x00000001221b7824 */ /* 0x000fc800078e0207 */
[----:B------:R-:W-:Y:S01]  /*2da0*/  IMAD R27, R0, R27, RZ ;  /* 0x0000001b001b7224 */ /* 0x000fe200078e02ff */
[----:B------:R-:W0:Y:S03]  /*2db0*/  F2I.TRUNC.NTZ R35, R35 ;  /* 0x0000002300237305 */ /* 0x000e26000020f100 */
[----:B------:R-:W-:-:S05]  /*2dc0*/  IMAD.WIDE R26, R27, 0x4, R22 ;  /* 0x000000041b1a7825 */ /* 0x000fca00078e0216 */
[----:B0-----:R0:W-:Y:S04]  /*2dd0*/  STG.E desc[UR6][R26.64], R35 ;  /* 0x000000231a007986 */ /* 0x0011e8000c101906 */
[----:B------:R-:W2:Y:S01]  /*2de0*/  LDG.E R37, desc[UR6][R24.64] ;  /* 0x0000000618257981 */ /* 0x000ea2000c1e1900 */
[----:B------:R-:W-:-:S04]  /*2df0*/  IADD3 R36, PT, PT, R34, 0x1, RZ ;  /* 0x0000000122247810 */ /* 0x000fc80007ffe0ff */
[----:B0-----:R-:W-:Y:S02]  /*2e00*/  I2FP.F32.U32 R35, R36 ;  /* 0x0000002400237245 */ /* 0x001fe40000201000 */
[----:B--2---:R-:W-:-:S05]  /*2e10*/  I2FP.F32.S32 R36, R37 ;  /* 0x0000002500247245 */ /* 0x004fca0000201400 */
[----:B------:R-:W-:-:S04]  /*2e20*/  FFMA R36, R33, R35, R36 ;  /* 0x0000002321247223 */ /* 0x000fc80000000024 */
[----:B------:R0:W1:Y:S02]  /*2e30*/  F2I.TRUNC.NTZ R35, R36 ;  /* 0x0000002400237305 */ /* 0x000064000020f100 */
[----:B0-----:R-:W-:-:S05]  /*2e40*/  IMAD.WIDE R36, R0, 0x4, R26 ;  /* 0x0000000400247825 */ /* 0x001fca00078e021a */
[----:B-1----:R0:W-:Y:S04]  /*2e50*/  STG.E desc[UR6][R36.64], R35 ;  /* 0x0000002324007986 */ /* 0x0021e8000c101906 */
[----:B------:R-:W2:Y:S01]  /*2e60*/  LDG.E R27, desc[UR6][R24.64] ;  /* 0x00000006181b7981 */ /* 0x000ea2000c1e1900 */
[----:B------:R-:W-:-:S05]  /*2e70*/  VIADD R26, R34, 0x2 ;  /* 0x00000002221a7836 */ /* 0x000fca0000000000 */
[----:B0-----:R-:W-:Y:S02]  /*2e80*/  I2FP.F32.U32 R35, R26 ;  /* 0x0000001a00237245 */ /* 0x001fe40000201000 */
[----:B--2---:R-:W-:-:S05]  /*2e90*/  I2FP.F32.S32 R26, R27 ;  /* 0x0000001b001a7245 */ /* 0x004fca0000201400 */
[----:B------:R-:W-:-:S04]  /*2ea0*/  FFMA R26, R33, R35, R26 ;  /* 0x00000023211a7223 */ /* 0x000fc8000000001a */
[----:B------:R0:W1:Y:S02]  /*2eb0*/  F2I.TRUNC.NTZ R35, R26 ;  /* 0x0000001a00237305 */ /* 0x000064000020f100 */
[----:B0-----:R-:W-:-:S05]  /*2ec0*/  IMAD.WIDE R26, R0, 0x4, R36 ;  /* 0x00000004001a7825 */ /* 0x001fca00078e0224 */
[----:B-1----:R0:W-:Y:S04]  /*2ed0*/  STG.E desc[UR6][R26.64], R35 ;  /* 0x000000231a007986 */ /* 0x0021e8000c101906 */
        /* <DEDUP_REMOVED lines=33> */
[----:B0-----:R-:W-:Y:S01]  /*30f0*/  IADD3 R35, PT, PT, R34, 0x7, RZ ;  /* 0x0000000722237810 */ /* 0x001fe20007ffe0ff */
[----:B------:R-:W-:-:S03]  /*3100*/  IMAD.WIDE R26, R0, 0x4, R26 ;  /* 0x00000004001a7825 */ /* 0x000fc600078e021a */
[----:B------:R-:W-:Y:S01]  /*3110*/  I2FP.F32.U32 R36, R35 ;  /* 0x0000002300247245 */ /* 0x000fe20000201000 */
[----:B------:R-:W-:Y:S01]  /*3120*/  VIADD R34, R34, 0x8 ;  /* 0x0000000822227836 */ /* 0x000fe20000000000 */
[----:B------:R-:W-:Y:S02]  /*3130*/  ISETP.NE.AND P0, PT, R35, R32, PT ;  /* 0x000000202300720c */ /* 0x000fe40003f05270 */
[----:B--2---:R-:W-:-:S05]  /*3140*/  I2FP.F32.S32 R37, R37 ;  /* 0x0000002500257245 */ /* 0x004fca0000201400 */
[----:B------:R-:W-:-:S06]  /*3150*/  FFMA R37, R33, R36, R37 ;  /* 0x0000002421257223 */ /* 0x000fcc0000000025 */
[----:B------:R-:W0:Y:S02]  /*3160*/  F2I.TRUNC.NTZ R37, R37 ;  /* 0x0000002500257305 */ /* 0x000e24000020f100 */
[----:B0-----:R0:W-:Y:S01]  /*3170*/  STG.E desc[UR6][R26.64], R37 ;  /* 0x000000251a007986 */ /* 0x0011e2000c101906 */
[----:B------:R-:W-:Y:S05]  /*3180*/  @P0 BRA `(.L_x_48) ;  /* 0xfffffff800f00947 */ /* 0x000fea000383ffff */
.L_x_47:
        /* <DEDUP_REMOVED lines=9> */
[----:B------:R-:W-:-:S04]  /*3220*/  IMAD R27, R0, R27, RZ ;  /* 0x0000001b001b7224 */ /* 0x000fc800078e02ff */
[----:B------:R-:W-:-:S05]  /*3230*/  IMAD.WIDE R36, R27, 0x4, R22 ;  /* 0x000000041b247825 */ /* 0x000fca00078e0216 */
[----:B0-----:R0:W-:Y:S04]  /*3240*/  STG.E desc[UR6][R36.64], R35 ;  /* 0x0000002324007986 */ /* 0x0011e8000c101906 */
        /* <DEDUP_REMOVED lines=17> */
[C---:B------:R-:W-:Y:S01]  /*3360*/  VIADD R26, R34.reuse, 0x3 ;  /* 0x00000003221a7836 */ /* 0x040fe20000000000 */
[----:B------:R-:W-:-:S04]  /*3370*/  IADD3 R34, PT, PT, R34, 0x4, RZ ;  /* 0x0000000422227810 */ /* 0x000fc80007ffe0ff */
[----:B0-----:R-:W-:Y:S02]  /*3380*/  I2FP.F32.U32 R35, R26 ;  /* 0x0000001a00237245 */ /* 0x001fe40000201000 */
[----:B--2---:R-:W-:-:S05]  /*3390*/  I2FP.F32.S32 R26, R27 ;  /* 0x0000001b001a7245 */ /* 0x004fca0000201400 */
[----:B------:R-:W-:-:S04]  /*33a0*/  FFMA R26, R33, R35, R26 ;  /* 0x00000023211a7223 */ /* 0x000fc8000000001a */
[----:B------:R0:W1:Y:S02]  /*33b0*/  F2I.TRUNC.NTZ R35, R26 ;  /* 0x0000001a00237305 */ /* 0x000064000020f100 */
[----:B0-----:R-:W-:-:S05]  /*33c0*/  IMAD.WIDE R26, R0, 0x4, R36 ;  /* 0x00000004001a7825 */ /* 0x001fca00078e0224 */
[----:B-1----:R1:W-:Y:S02]  /*33d0*/  STG.E desc[UR6][R26.64], R35 ;  /* 0x000000231a007986 */ /* 0x0023e4000c101906 */
.L_x_49:
[----:B------:R-:W-:Y:S05]  /*33e0*/  @!P0 BRA `(.L_x_46) ;  /* 0x0000000000708947 */ /* 0x000fea0003800000 */
[----:B01----:R-:W2:Y:S01]  /*33f0*/  @P2 LDG.E R26, desc[UR6][R24.64] ;  /* 0x00000006181a2981 */ /* 0x003ea2000c1e1900 */
[----:B------:R-:W-:Y:S02]  /*3400*/  @P2 I2FP.F32.U32 R27, R34 ;  /* 0x00000022001b2245 */ /* 0x000fe40000201000 */
[----:B--2---:R-:W-:-:S05]  /*3410*/  @P2 I2FP.F32.S32 R26, R26 ;  /* 0x0000001a001a2245 */ /* 0x004fca0000201400 */
[----:B------:R-:W-:Y:S01]  /*3420*/  @P2 FFMA R26, R33, R27, R26 ;  /* 0x0000001b211a2223 */ /* 0x000fe2000000001a */
[----:B------:R-:W-:-:S03]  /*3430*/  @P2 IMAD.IADD R27, R34, 0x1, R7 ;  /* 0x00000001221b2824 */ /* 0x000fc600078e0207 */
[----:B------:R-:W0:Y:S01]  /*3440*/  @P2 F2I.TRUNC.NTZ R35, R26 ;  /* 0x0000001a00232305 */ /* 0x000e22000020f100 */
[----:B------:R-:W-:-:S04]  /*3450*/  @P2 IMAD R27, R0, R27, RZ ;  /* 0x0000001b001b2224 */ /* 0x000fc800078e02ff */
[----:B------:R-:W-:-:S05]  /*3460*/  @P2 IMAD.WIDE R36, R27, 0x4, R22 ;  /* 0x000000041b242825 */ /* 0x000fca00078e0216 */
[----:B0-----:R0:W-:Y:S04]  /*3470*/  @P2 STG.E desc[UR6][R36.64], R35 ;  /* 0x0000002324002986 */ /* 0x0011e8000c101906 */
[----:B------:R-:W2:Y:S01]  /*3480*/  @P2 LDG.E R27, desc[UR6][R24.64] ;  /* 0x00000006181b2981 */ /* 0x000ea2000c1e1900 */
[----:B------:R-:W-:Y:S02]  /*3490*/  @P2 IADD3 R26, PT, PT, R34, 0x1, RZ ;  /* 0x00000001221a2810 */ /* 0x000fe40007ffe0ff */
[----:B------:R-:W-:Y:S02]  /*34a0*/  LOP3.LUT P0, RZ, R28, 0x1, RZ, 0xc0, !PT ;  /* 0x000000011cff7812 */ /* 0x000fe4000780c0ff */
[----:B------:R-:W-:Y:S02]  /*34b0*/  @P2 I2FP.F32.U32 R26, R26 ;  /* 0x0000001a001a2245 */ /* 0x000fe40000201000 */
[----:B--2---:R-:W-:-:S05]  /*34c0*/  @P2 I2FP.F32.S32 R27, R27 ;  /* 0x0000001b001b2245 */ /* 0x004fca0000201400 */
[----:B------:R-:W-:-:S04]  /*34d0*/  @P2 FFMA R27, R33, R26, R27 ;  /* 0x0000001a211b2223 */ /* 0x000fc8000000001b */
[----:B0-----:R0:W1:Y:S02]  /*34e0*/  @P2 F2I.TRUNC.NTZ R35, R27 ;  /* 0x0000001b00232305 */ /* 0x001064000020f100 */
[----:B0-----:R-:W-:-:S05]  /*34f0*/  @P2 IMAD.WIDE R26, R0, 0x4, R36 ;  /* 0x00000004001a2825 */ /* 0x001fca00078e0224 */
[----:B-1----:R2:W-:Y:S04]  /*3500*/  @P2 STG.E desc[UR6][R26.64], R35 ;  /* 0x000000231a002986 */ /* 0x0025e8000c101906 */
[----:B------:R-:W3:Y:S01]  /*3510*/  @P0 LDG.E R24, desc[UR6][R24.64] ;  /* 0x0000000618180981 */ /* 0x000ee2000c1e1900 */
[----:B------:R-:W-:-:S05]  /*3520*/  @P2 VIADD R34, R34, 0x2 ;  /* 0x0000000222222836 */ /* 0x000fca0000000000 */
[----:B------:R-:W-:Y:S02]  /*3530*/  @P0 I2FP.F32.U32 R37, R34 ;  /* 0x0000002200250245 */ /* 0x000fe40000201000 */
[----:B---3--:R-:W-:-:S05]  /*3540*/  @P0 I2FP.F32.S32 R36, R24 ;  /* 0x0000001800240245 */ /* 0x008fca0000201400 */
[----:B------:R-:W-:Y:S01]  /*3550*/  @P0 FFMA R36, R33, R37, R36 ;  /* 0x0000002521240223 */ /* 0x000fe20000000024 */
[----:B------:R-:W-:-:S03]  /*3560*/  @P0 IADD3 R37, PT, PT, R34, R7, RZ ;  /* 0x0000000722250210 */ /* 0x000fc60007ffe0ff */
[----:B------:R-:W0:Y:S02]  /*3570*/  @P0 F2I.TRUNC.NTZ R33, R36 ;  /* 0x0000002400210305 */ /* 0x000e24000020f100 */
[----:B------:R-:W-:-:S04]  /*3580*/  @P0 IMAD R37, R0, R37, RZ ;  /* 0x0000002500250224 */ /* 0x000fc800078e02ff */
[----:B------:R-:W-:-:S05]  /*3590*/  @P0 IMAD.WIDE R22, R37, 0x4, R22 ;  /* 0x0000000425160825 */ /* 0x000fca00078e0216 */
[----:B0-----:R2:W-:Y:S02]  /*35a0*/  @P0 STG.E desc[UR6][R22.64], R33 ;  /* 0x0000002116000986 */ /* 0x0015e4000c101906 */
.L_x_46:
[--C-:B------:R-:W-:Y:S01]  /*35b0*/  IMAD.IADD R12, R12, 0x1, R7.reuse ;  /* 0x000000010c0c7824 */ /* 0x100fe200078e0207 */
[----:B------:R-:W-:Y:S01]  /*35c0*/  IADD3 R10, PT, PT, R10, R7, RZ ;  /* 0x000000070a0a7210 */ /* 0x000fe20007ffe0ff */
[----:B------:R-:W-:Y:S01]  /*35d0*/  IMAD.IADD R4, R4, 0x1, R7 ;  /* 0x0000000104047824 */ /* 0x000fe200078e0207 */
[----:B------:R-:W-:Y:S02]  /*35e0*/  IADD3 R9, PT, PT, R6, R9, RZ ;  /* 0x0000000906097210 */ /* 0x000fe40007ffe0ff */
[----:B------:R-:W-:-:S13]  /*35f0*/  ISETP.GE.AND P0, PT, R12, R11, PT ;  /* 0x0000000b0c00720c */ /* 0x000fda0003f06270 */
[----:B------:R-:W-:Y:S05]  /*3600*/  @!P0 BRA `(.L_x_50) ;  /* 0xffffffec004c8947 */ /* 0x000fea000383ffff */
.L_x_33:
[----:B------:R-:W-:Y:S02]  /*3610*/  ISETP.GE.AND P1, PT, R12, R2, PT ;  /* 0x000000020c00720c */ /* 0x000fe40003f26270 */
[----:B------:R-:W-:-:S11]  /*3620*/  PLOP3.LUT P0, PT, PT, PT, PT, 0x80, 0x8 ;  /* 0x000000000008781c */ /* 0x000fd60003f0f070 */
[----:B------:R-:W-:Y:S05]  /*3630*/  @P1 BRA `(.L_x_51) ;  /* 0x0000001400941947 */ /* 0x000fea0003800000 */
[----:B------:R-:W-:-:S13]  /*3640*/  ISETP.GE.AND P1, PT, R7, 0x2, PT ;  /* 0x000000020700780c */ /* 0x000fda0003f26270 */
[----:B------:R-:W-:Y:S05]  /*3650*/  @!P1 BRA `(.L_x_52) ;  /* 0x0000000c00489947 */ /* 0x000fea0003800000 */
[C---:B0123--:R-:W-:Y:S01]  /*3660*/  VIADD R27, R7.reuse, 0x7 ;  /* 0x00000007071b7836 */ /* 0x04ffe20000000000 */
[C---:B------:R-:W-:Y:S01]  /*3670*/  IADD3 R26, PT, PT, R7.reuse, 0x3, RZ ;  /* 0x00000003071a7810 */ /* 0x040fe20007ffe0ff */
[C---:B------:R-:W-:Y:S01]  /*3680*/  VIADD R13, R7.reuse, 0xfffffffe ;  /* 0xfffffffe070d7836 */ /* 0x040fe20000000000 */
[----:B------:R-:W-:Y:S01]  /*3690*/  IADD3 R19, PT, PT, R7, -0x1, RZ ;  /* 0xffffffff07137810 */ /* 0x000fe20007ffe0ff */
[----:B------:R-:W-:Y:S01]  /*36a0*/  IMAD R18, R0, R7, R0 ;  /* 0x0000000700127224 */ /* 0x000fe200078e0200 */
[----:B------:R-:W-:Y:S02]  /*36b0*/  LOP3.LUT R4, R27, 0x7, RZ, 0xc0, !PT ;  /* 0x000000071b047812 */ /* 0x000fe400078ec0ff */
[----:B------:R-:W-:-:S03]  /*36c0*/  LOP3.LUT R11, R26, 0x3, RZ, 0xc0, !PT ;  /* 0x000000031a0b7812 */ /* 0x000fc600078ec0ff */
[----:B------:R-:W-:Y:S01]  /*36d0*/  VIADD R4, R4, 0xffffffff ;  /* 0xffffffff04047836 */ /* 0x000fe20000000000 */
[----:B------:R-:W-:Y:S02]  /*36e0*/  ISETP.NE.AND P2, PT, R11, 0x1, PT ;  /* 0x000000010b00780c */ /* 0x000fe40003f45270 */
[----:B------:R-:W-:Y:S02]  /*36f0*/  PRMT R11, RZ, 0x7610, R11 ;  /* 0x00007610ff0b7816 */ /* 0x000fe4000000000b */
[----:B------:R-:W-:Y:S02]  /*3700*/  ISETP.GE.U32.AND P1, PT, R4, 0x3, PT ;  /* 0x000000030400780c */ /* 0x000fe40003f26070 */
[----:B------:R-:W-:-:S11]  /*3710*/  LOP3.LUT R4, R19, 0xfffffff8, RZ, 0xc0, !PT ;  /* 0xfffffff813047812 */ /* 0x000fd600078ec0ff */
.L_x_59:
[----:B------:R-:W-:-:S13]  /*3720*/  LOP3.LUT P0, RZ, R11, 0xff, RZ, 0xc0, !PT ;  /* 0x000000ff0bff7812 */ /* 0x000fda000780c0ff */
[----:B0-2---:R-:W-:Y:S05]  /*3730*/  @P0 BRA `(.L_x_53) ;  /* 0x0000000000600947 */ /* 0x005fea0003800000 */
[----:B------:R-:W0:Y:S08]  /*3740*/  LDC.64 R20, c[0x0][0x388] ;  /* 0x0000e200ff147b82 */ /* 0x000e300000000a00 */
[----:B------:R-:W1:Y:S08]  /*3750*/  LDC.64 R16, c[0x0][0x398] ;  /* 0x0000e600ff107b82 */ /* 0x000e700000000a00 */
[----:B------:R-:W2:Y:S01]  /*3760*/  LDC.64 R14, c[0x0][0x3a8] ;  /* 0x0000ea00ff0e7b82 */ /* 0x000ea20000000a00 */
[----:B0-----:R-:W-:-:S05]  /*3770*/  IMAD.WIDE R20, R5, 0x4, R20 ;  /* 0x0000000405147825 */ /* 0x001fca00078e0214 */
[----:B------:R-:W3:Y:S01]  /*3780*/  LDG.E R7, desc[UR6][R20.64] ;  /* 0x0000000614077981 */ /* 0x000ee2000c1e1900 */
[----:B-1----:R-:W-:-:S03]  /*3790*/  IMAD.WIDE R22, R12, 0x4, R16 ;  /* 0x000000040c167825 */ /* 0x002fc600078e0210 */
[----:B------:R-:W3:Y:S04]  /*37a0*/  LDG.E R24, desc[UR6][R20.64+0x4] ;  /* 0x0000040614187981 */ /* 0x000ee8000c1e1900 */
[----:B------:R-:W4:Y:S01]  /*37b0*/  LDG.E R22, desc[UR6][R22.64] ;  /* 0x0000000616167981 */ /* 0x000f22000c1e1900 */
[----:B--2---:R-:W-:-:S05]  /*37c0*/  IMAD.WIDE R30, R10, 0x4, R14 ;  /* 0x000000040a1e7825 */ /* 0x004fca00078e020e */
[----:B------:R-:W2:Y:S01]  /*37d0*/  LDG.E R28, desc[UR6][R30.64] ;  /* 0x000000061e1c7981 */ /* 0x000ea2000c1e1900 */
[----:B------:R-:W-:Y:S01]  /*37e0*/  MOV R11, 0x1 ;  /* 0x00000001000b7802 */ /* 0x000fe20000000f00 */
[----:B------:R-:W-:Y:S02]  /*37f0*/  VIADD R5, R5, 0x1 ;  /* 0x0000000105057836 */ /* 0x000fe40000000000 */
[----:B---3--:R-:W-:-:S04]  /*3800*/  FADD R7, R7, R24 ;  /* 0x0000001807077221 */ /* 0x008fc80000000000 */
[----:B------:R-:W-:Y:S08]  /*3810*/  F2F.F64.F32 R24, R7 ;  /* 0x0000000700187310 */ /* 0x000ff00000201800 */
[----:B----4-:R-:W0:Y:S08]  /*3820*/  F2F.F64.F32 R14, R22 ;  /* 0x00000016000e7310 */ /* 0x010e300000201800 */
[----:B--2---:R-:W1:Y:S01]  /*3830*/  F2F.F64.F32 R28, R28 ;  /* 0x0000001c001c7310 */ /* 0x004e620000201800 */
[----:B0-----:R-:W-:Y:S01]  /*3840*/  DFMA R24, R24, -0.5, R14 ;  /* 0xbfe000001818782b */ /* 0x001fe2000000000e */
[----:B------:R-:W0:Y:S07]  /*3850*/  LDC.64 R14, c[0x0][0x3b8] ;  /* 0x0000ee00ff0e7b82 */ /* 0x000e2e0000000a00 */
[----:B-1----:R-:W-:-:S10]  /*3860*/  DMUL R24, R28, R24 ;  /* 0x000000181c187228 */ /* 0x002fd40000000000 */
[----:B------:R-:W1:Y:S01]  /*3870*/  F2I.F64.TRUNC R24, R24 ;  /* 0x0000001800187311 */ /* 0x000e62000030d100 */
[----:B0-----:R-:W-:Y:S01]  /*3880*/  IMAD.WIDE R20, R9, 0x4, R14 ;  /* 0x0000000409147825 */ /* 0x001fe200078e020e */
[----:B-1----:R-:W-:-:S05]  /*3890*/  VIMNMX R33, PT, PT, RZ, R24, !PT ;  /* 0x00000018ff217248 */ /* 0x002fca0007fe0100 */
[----:B------:R0:W-:Y:S01]  /*38a0*/  STG.E desc[UR6][R20.64], R33 ;  /* 0x0000002114007986 */ /* 0x0001e2000c101906 */
[----:B------:R-:W-:Y:S05]  /*38b0*/  BRA `(.L_x_54) ;  /* 0x0000000000447947 */ /* 0x000fea0003800000 */
.L_x_53:
[----:B------:R-:W0:Y:S08]  /*38c0*/  LDC.64 R22, c[0x0][0x388] ;  /* 0x0000e200ff167b82 */ /* 0x000e300000000a00 */
[----:B------:R-:W1:Y:S08]  /*38d0*/  LDC.64 R16, c[0x0][0x398] ;  /* 0x0000e600ff107b82 */ /* 0x000e700000000a00 */
[----:B------:R-:W2:Y:S01]  /*38e0*/  LDC.64 R24, c[0x0][0x3a8] ;  /* 0x0000ea00ff187b82 */ /* 0x000ea20000000a00 */
[----:B0-----:R-:W-:-:S07]  /*38f0*/  IMAD.WIDE R22, R5, 0x4, R22 ;  /* 0x0000000405167825 */ /* 0x001fce00078e0216 */
[----:B------:R-:W0:Y:S01]  /*3900*/  LDC.64 R14, c[0x0][0x3b8] ;  /* 0x0000ee00ff0e7b82 */ /* 0x000e220000000a00 */
[----:B------:R-:W3:Y:S01]  /*3910*/  LDG.E R23, desc[UR6][R22.64] ;  /* 0x0000000616177981 */ /* 0x000ee2000c1e1900 */
[----:B-1----:R-:W-:-:S06]  /*3920*/  IMAD.WIDE R20, R12, 0x4, R16 ;  /* 0x000000040c147825 */ /* 0x002fcc00078e0210 */
[----:B------:R-:W3:Y:S01]  /*3930*/  LDG.E R20, desc[UR6][R20.64] ;  /* 0x0000000614147981 */ /* 0x000ee2000c1e1900 */
[----:B--2---:R-:W-:-:S06]  /*3940*/  IMAD.WIDE R24, R10, 0x4, R24 ;  /* 0x000000040a187825 */ /* 0x004fcc00078e0218 */
[----:B------:R-:W2:Y:S01]  /*3950*/  LDG.E R24, desc[UR6][R24.64] ;  /* 0x0000000618187981 */ /* 0x000ea2000c1e1900 */
[----:B0-----:R-:W-:Y:S01]  /*3960*/  IMAD.WIDE R28, R9, 0x4, R14 ;  /* 0x00000004091c7825 */ /* 0x001fe200078e020e */
[----:B------:R-:W-:-:S03]  /*3970*/  PRMT R11, RZ, 0x7610, R11 ;  /* 0x00007610ff0b7816 */ /* 0x000fc6000000000b */
[----:B---3--:R-:W-:-:S04]  /*3980*/  FADD R7, R20, -R23 ;  /* 0x8000001714077221 */ /* 0x008fc80000000000 */
[----:B--2---:R-:W-:-:S06]  /*3990*/  FMUL R7, R24, R7 ;  /* 0x0000000718077220 */ /* 0x004fcc0000400000 */
[----:B------:R-:W0:Y:S02]  /*39a0*/  F2I.TRUNC.NTZ R7, R7 ;  /* 0x0000000700077305 */ /* 0x000e24000020f100 */
[----:B0-----:R-:W-:-:S05]  /*39b0*/  VIMNMX R33, PT, PT, RZ, R7, !PT ;  /* 0x00000007ff217248 */ /* 0x001fca0007fe0100 */
[----:B------:R1:W-:Y:S02]  /*39c0*/  STG.E desc[UR6][R28.64], R33 ;  /* 0x000000211c007986 */ /* 0x0003e4000c101906 */
.L_x_54:
[----:B0-----:R-:W-:-:S05]  /*39d0*/  IADD3 R21, PT, PT, -R6, R9, RZ ;  /* 0x0000000906157210 */ /* 0x001fca0007ffe1ff */
[----:B------:R-:W-:-:S05]  /*39e0*/  IMAD.WIDE R20, R21, 0x4, R14 ;  /* 0x0000000415147825 */ /* 0x000fca00078e020e */
[----:B------:R-:W2:Y:S01]  /*39f0*/  LDG.E R22, desc[UR6][R20.64] ;  /* 0x0000000614167981 */ /* 0x000ea2000c1e1900 */
[----:B------:R-:W-:Y:S02]  /*3a00*/  ISETP.GE.U32.AND P3, PT, R13, 0x7, PT ;  /* 0x000000070d00780c */ /* 0x000fe40003f66070 */
[----:B-1----:R-:W-:Y:S01]  /*3a10*/  MOV R29, 0x1 ;  /* 0x00000001001d7802 */ /* 0x002fe20000000f00 */
[----:B--2---:R-:W-:-:S05]  /*3a20*/  IMAD.IADD R7, R33, 0x1, -R22 ;  /* 0x0000000121077824 */ /* 0x004fca00078e0a16 */
[----:B------:R-:W-:-:S05]  /*3a30*/  I2FP.F32.S32 R7, R7 ;  /* 0x0000000700077245 */ /* 0x000fca0000201400 */
[----:B------:R-:W-:Y:S05]  /*3a40*/  @!P3 BRA `(.L_x_55) ;  /* 0x000000040018b947 */ /* 0x000fea0003800000 */
[----:B------:R-:W-:Y:S02]  /*3a50*/  HFMA2 R29, -RZ, RZ, 0, 0 ;  /* 0x00000000ff1d7431 */ /* 0x000fe400000001ff */
[----:B------:R-:W-:-:S07]  /*3a60*/  IMAD.IADD R31, R18, 0x1, R9 ;  /* 0x00000001121f7824 */ /* 0x000fce00078e0209 */
.L_x_56:
[----:B0-----:R-:W2:Y:S01]  /*3a70*/  LDG.E R23, desc[UR6][R20.64] ;  /* 0x0000000614177981 */ /* 0x001ea2000c1e1900 */
[----:B------:R-:W-:-:S05]  /*3a80*/  VIADD R22, R29, 0x1 ;  /* 0x000000011d167836 */ /* 0x000fca0000000000 */
[----:B------:R-:W-:Y:S02]  /*3a90*/  I2FP.F32.U32 R24, R22 ;  /* 0x0000001600187245 */ /* 0x000fe40000201000 */
[----:B--2---:R-:W-:-:S05]  /*3aa0*/  I2FP.F32.S32 R22, R23 ;  /* 0x0000001700167245 */ /* 0x004fca0000201400 */
[----:B------:R-:W-:Y:S01]  /*3ab0*/  FFMA R28, R7, R24, R22 ;  /* 0x00000018071c7223 */ /* 0x000fe20000000016 */
[----:B------:R-:W-:-:S03]  /*3ac0*/  IMAD.WIDE R22, R31, 0x4, R14 ;  /* 0x000000041f167825 */ /* 0x000fc600078e020e */
[----:B------:R-:W0:Y:S02]  /*3ad0*/  F2I.TRUNC.NTZ R33, R28 ;  /* 0x0000001c00217305 */ /* 0x000e24000020f100 */
[----:B0-----:R0:W-:Y:S04]  /*3ae0*/  STG.E desc[UR6][R22.64], R33 ;  /* 0x0000002116007986 */ /* 0x0011e8000c101906 */
[----:B------:R-:W2:Y:S01]  /*3af0*/  LDG.E R24, desc[UR6][R20.64] ;  /* 0x0000000614187981 */ /* 0x000ea2000c1e1900 */
[----:B------:R-:W-:-:S04]  /*3b00*/  IADD3 R25, PT, PT, R29, 0x2, RZ ;  /* 0x000000021d197810 */ /* 0x000fc80007ffe0ff */
[----:B------:R-:W-:Y:S02]  /*3b10*/  I2FP.F32.U32 R25, R25 ;  /* 0x0000001900197245 */ /* 0x000fe40000201000 */
[----:B--2---:R-:W-:-:S05]  /*3b20*/  I2FP.F32.S32 R24, R24 ;  /* 0x0000001800187245 */ /* 0x004fca0000201400 */
[----:B------:R-:W-:Y:S01]  /*3b30*/  FFMA R30, R7, R25, R24 ;  /* 0x00000019071e7223 */ /* 0x000fe20000000018 */
[----:B------:R-:W-:-:S03]  /*3b40*/  IMAD.WIDE R24, R0, 0x4, R22 ;  /* 0x0000000400187825 */ /* 0x000fc600078e0216 */
[----:B------:R-:W1:Y:S02]  /*3b50*/  F2I.TRUNC.NTZ R35, R30 ;  /* 0x0000001e00237305 */ /* 0x000e64000020f100 */
[----:B-1----:R1:W-:Y:S04]  /*3b60*/  STG.E desc[UR6][R24.64], R35 ;  /* 0x0000002318007986 */ /* 0x0023e8000c101906 */
[----:B------:R-:W2:Y:S01]  /*3b70*/  LDG.E R28, desc[UR6][R20.64] ;  /* 0x00000006141c7981 */ /* 0x000ea2000c1e1900 */
[----:B------:R-:W-:Y:S02]  /*3b80*/  VIADD R32, R29, 0x3 ;  /* 0x000000031d207836 */ /* 0x000fe40000000000 */
[----:B0-----:R-:W-:-:S03]  /*3b90*/  IMAD.WIDE R22, R0, 0x4, R24 ;  /* 0x0000000400167825 */ /* 0x001fc600078e0218 */
[----:B------:R-:W-:Y:S02]  /*3ba0*/  I2FP.F32.U32 R32, R32 ;  /* 0x0000002000207245 */ /* 0x000fe40000201000 */
[----:B--2---:R-:W-:-:S05]  /*3bb0*/  I2FP.F32.S32 R28, R28 ;  /* 0x0000001c001c7245 */ /* 0x004fca0000201400 */
[----:B------:R-:W-:-:S04]  /*3bc0*/  FFMA R28, R7, R32, R28 ;  /* 0x00000020071c7223 */ /* 0x000fc8000000001c */
[----:B------:R-:W0:Y:S02]  /*3bd0*/  F2I.TRUNC.NTZ R33, R28 ;  /* 0x0000001c00217305 */ /* 0x000e24000020f100 */
[----:B0-----:R0:W-:Y:S04]  /*3be0*/  STG.E desc[UR6][R22.64], R33 ;  /* 0x0000002116007986 */ /* 0x0011e8000c101906 */
[----:B------:R-:W2:Y:S01]  /*3bf0*/  LDG.E R30, desc[UR6][R20.64] ;  /* 0x00000006141e7981 */ /* 0x000ea2000c1e1900 */
[----:B------:R-:W-:Y:S01]  /*3c00*/  IADD3 R32, PT, PT, R29, 0x4, RZ ;  /* 0x000000041d207810 */ /* 0x000fe20007ffe0ff */
[----:B-1----:R-:W-:-:S03]  /*3c10*/  IMAD.WIDE R24, R0, 0x4, R22 ;  /* 0x0000000400187825 */ /* 0x002fc600078e0216 */
[----:B------:R-:W-:Y:S02]  /*3c20*/  I2FP.F32.U32 R32, R32 ;  /* 0x0000002000207245 */ /* 0x000fe40000201000 */
[----:B--2---:R-:W-:-:S05]  /*3c30*/  I2FP.F32.S32 R30, R30 ;  /* 0x0000001e001e7245 */ /* 0x004fca0000201400 */
[----:B------:R-:W-:-:S04]  /*3c40*/  FFMA R30, R7, R32, R30 ;  /* 0x00000020071e7223 */ /* 0x000fc8000000001e */
        /* <DEDUP_REMOVED lines=28> */
[----:B------:R-:W-:-:S03]  /*3e10*/  IMAD R31, R0, 0x8, R31 ;  /* 0x00000008001f7824 */ /* 0x000fc600078e021f */
[----:B-1----:R-:W-:Y:S02]  /*3e20*/  I2FP.F32.U32 R24, R29 ;  /* 0x0000001d00187245 */ /* 0x002fe40000201000 */
[----:B------:R-:W-:Y:S02]  /*3e30*/  ISETP.NE.AND P3, PT, R29, R4, PT ;  /* 0x000000041d00720c */ /* 0x000fe40003f65270 */
[----:B--2---:R-:W-:-:S05]  /*3e40*/  I2FP.F32.S32 R30, R30 ;  /* 0x0000001e001e7245 */ /* 0x004fca0000201400 */
[----:B------:R-:W-:Y:S01]  /*3e50*/  FFMA R30, R7, R24, R30 ;  /* 0x00000018071e7223 */ /* 0x000fe2000000001e */
[----:B------:R-:W-:-:S03]  /*3e60*/  IMAD.WIDE R24, R0, 0x4, R22 ;  /* 0x0000000400187825 */ /* 0x000fc600078e0216 */
[----:B------:R-:W1:Y:S02]  /*3e70*/  F2I.TRUNC.NTZ R35, R30 ;  /* 0x0000001e00237305 */ /* 0x000e64000020f100 */
[----:B-1----:R0:W-:Y:S01]  /*3e80*/  STG.E desc[UR6][R24.64], R35 ;  /* 0x0000002318007986 */ /* 0x0021e2000c101906 */
[----:B------:R-:W-:Y:S05]  /*3e90*/  @P3 BRA `(.L_x_56) ;  /* 0xfffffff800f43947 */ /* 0x000fea000383ffff */
[----:B------:R-:W-:-:S07]  /*3ea0*/  IADD3 R29, PT, PT, R29, 0x1, RZ ;  /* 0x000000011d1d7810 */ /* 0x000fce0007ffe0ff */
.L_x_55:
[----:B------:R-:W-:-:S13]  /*3eb0*/  LOP3.LUT P3, RZ, R19, 0x7, RZ, 0xc0, !PT ;  /* 0x0000000713ff7812 */ /* 0x000fda000786c0ff */
[----:B------:R-:W-:Y:S05]  /*3ec0*/  @!P3 BRA `(.L_x_57) ;  /* 0x000000040010b947 */ /* 0x000fea0003800000 */
[----:B------:R-:W-:Y:S01]  /*3ed0*/  LOP3.LUT P3, RZ, R27, 0x3, RZ, 0xc0, !PT ;  /* 0x000000031bff7812 */ /* 0x000fe2000786c0ff */
[----:B------:R-:W-:-:S12]  /*3ee0*/  @!P1 BRA `(.L_x_58) ;  /* 0x00000000008c9947 */ /* 0x000fd80003800000 */
[----:B0-----:R-:W2:Y:S01]  /*3ef0*/  LDG.E R22, desc[UR6][R20.64] ;  /* 0x0000000614167981 */ /* 0x001ea2000c1e1900 */
[----:B------:R-:W0:Y:S01]  /*3f00*/  LDC R24, c[0x0][0x3b4] ;  /* 0x0000ed00ff187b82 */ /* 0x000e220000000800 */
[----:B------:R-:W-:Y:S02]  /*3f10*/  I2FP.F32.U32 R23, R29 ;  /* 0x0000001d00177245 */ /* 0x000fe40000201000 */
[----:B--2---:R-:W-:-:S05]  /*3f20*/  I2FP.F32.S32 R22, R22 ;  /* 0x0000001600167245 */ /* 0x004fca0000201400 */
[----:B------:R-:W-:Y:S01]  /*3f30*/  FFMA R22, R7, R23, R22 ;  /* 0x0000001707167223 */ /* 0x000fe20000000016 */
[----:B0-----:R-:W-:-:S03]  /*3f40*/  IMAD.IADD R23, R29, 0x1, R24 ;  /* 0x000000011d177824 */ /* 0x001fc600078e0218 */
[----:B------:R-:W0:Y:S01]  /*3f50*/  F2I.TRUNC.NTZ R31, R22 ;  /* 0x00000016001f7305 */ /* 0x000e22000020f100 */
[----:B------:R-:W-:-:S04]  /*3f60*/  IMAD R23, R0, R23, R9 ;  /* 0x0000001700177224 */ /* 0x000fc800078e0209 */
[----:B------:R-:W-:-:S05]  /*3f70*/  IMAD.WIDE R24, R23, 0x4, R14 ;  /* 0x0000000417187825 */ /* 0x000fca00078e020e */
        /* <DEDUP_REMOVED lines=17> */
[----:B------:R-:W3:Y:S01]  /*4090*/  LDG.E R32, desc[UR6][R20.64] ;  /* 0x0000000614207981 */ /* 0x000ee2000c1e1900 */
[----:B------:R-:W-:Y:S01]  /*40a0*/  IADD3 R28, PT, PT, R29, 0x3, RZ ;  /* 0x000000031d1c7810 */ /* 0x000fe20007ffe0ff */
[----:B-1----:R-:W-:-:S03]  /*40b0*/  IMAD.WIDE R22, R0, 0x4, R24 ;  /* 0x0000000400167825 */ /* 0x002fc600078e0218 */
[----:B------:R-:W-:Y:S01]  /*40c0*/  I2FP.F32.U32 R28, R28 ;  /* 0x0000001c001c7245 */ /* 0x000fe20000201000 */
[----:B------:R-:W-:Y:S01]  /*40d0*/  VIADD R29, R29, 0x4 ;  /* 0x000000041d1d7836 */ /* 0x000fe20000000000 */
[----:B---3--:R-:W-:-:S05]  /*40e0*/  I2FP.F32.S32 R32, R32 ;  /* 0x0000002000207245 */ /* 0x008fca0000201400 */
[----:B------:R-:W-:-:S04]  /*40f0*/  FFMA R28, R7, R28, R32 ;  /* 0x0000001c071c7223 */ /* 0x000fc80000000020 */
[----:B------:R-:W0:Y:S02]  /*4100*/  F2I.TRUNC.NTZ R33, R28 ;  /* 0x0000001c00217305 */ /* 0x000e24000020f100 */
[----:B0-----:R2:W-:Y:S02]  /*4110*/  STG.E desc[UR6][R22.64], R33 ;  /* 0x0000002116007986 */ /* 0x0015e4000c101906 */
.L_x_58:
[----:B------:R-:W-:Y:S05]  /*4120*/  @!P3 BRA `(.L_x_57) ;  /* 0x000000000078b947 */ /* 0x000fea0003800000 */
[----:B0-2---:R-:W2:Y:S01]  /*4130*/  @P2 LDG.E R22, desc[UR6][R20.64] ;  /* 0x0000000614162981 */ /* 0x005ea2000c1e1900 */
[----:B------:R-:W0:Y:S01]  /*4140*/  @P2 LDC R24, c[0x0][0x3b4] ;  /* 0x0000ed00ff182b82 */ /* 0x000e220000000800 */
[----:B------:R-:W-:Y:S02]  /*4150*/  @P2 I2FP.F32.U32 R23, R29 ;  /* 0x0000001d00172245 */ /* 0x000fe40000201000 */
[----:B0-----:R-:W-:-:S05]  /*4160*/  @P2 IADD3 R24, PT, PT, R29, R24, RZ ;  /* 0x000000181d182210 */ /* 0x001fca0007ffe0ff */
[----:B------:R-:W-:-:S04]  /*4170*/  @P2 IMAD R25, R0, R24, R9 ;  /* 0x0000001800192224 */ /* 0x000fc800078e0209 */
[----:B------:R-:W-:Y:S01]  /*4180*/  @P2 IMAD.WIDE R24, R25, 0x4, R14 ;  /* 0x0000000419182825 */ /* 0x000fe200078e020e */
[----:B--2---:R-:W-:-:S05]  /*4190*/  @P2 I2FP.F32.S32 R22, R22 ;  /* 0x0000001600162245 */ /* 0x004fca0000201400 */
[----:B------:R-:W-:-:S04]  /*41a0*/  @P2 FFMA R22, R7, R23, R22 ;  /* 0x0000001707162223 */ /* 0x000fc80000000016 */
[----:B------:R-:W0:Y:S02]  /*41b0*/  @P2 F2I.TRUNC.NTZ R31, R22 ;  /* 0x00000016001f2305 */ /* 0x000e24000020f100 */
[----:B0-----:R0:W-:Y:S04]  /*41c0*/  @P2 STG.E desc[UR6][R24.64], R31 ;  /* 0x0000001f18002986 */ /* 0x0011e8000c101906 */
[----:B------:R-:W2:Y:S01]  /*41d0*/  @P2 LDG.E R23, desc[UR6][R20.64] ;  /* 0x0000000614172981 */ /* 0x000ea2000c1e1900 */
[----:B------:R-:W-:Y:S01]  /*41e0*/  @P2 VIADD R28, R29, 0x1 ;  /* 0x000000011d1c2836 */ /* 0x000fe20000000000 */
[----:B------:R-:W-:-:S04]  /*41f0*/  LOP3.LUT P3, RZ, R26, 0x1, RZ, 0xc0, !PT ;  /* 0x000000011aff7812 */ /* 0x000fc8000786c0ff */
[----:B------:R-:W-:-:S09]  /*4200*/  @P2 I2FP.F32.U32 R30, R28 ;  /* 0x0000001c001e2245 */ /* 0x000fd20000201000 */
[----:B------:R-:W1:Y:S01]  /*4210*/  @P3 LDC R32, c[0x0][0x3b4] ;  /* 0x0000ed00ff203b82 */ /* 0x000e620000000800 */
[----:B--2---:R-:W-:Y:S01]  /*4220*/  @P2 I2FP.F32.S32 R28, R23 ;  /* 0x00000017001c2245 */ /* 0x004fe20000201400 */
[----:B------:R-:W-:-:S04]  /*4230*/  @P2 IMAD.WIDE R22, R0, 0x4, R24 ;  /* 0x0000000400162825 */ /* 0x000fc800078e0218 */
[----:B------:R-:W-:-:S04]  /*4240*/  @P2 FFMA R28, R7, R30, R28 ;  /* 0x0000001e071c2223 */ /* 0x000fc8000000001c */
[----:B------:R-:W2:Y:S02]  /*4250*/  @P2 F2I.TRUNC.NTZ R33, R28 ;  /* 0x0000001c00212305 */ /* 0x000ea4000020f100 */
[----:B--2---:R3:W-:Y:S04]  /*4260*/  @P2 STG.E desc[UR6][R22.64], R33 ;  /* 0x0000002116002986 */ /* 0x0047e8000c101906 */
[----:B------:R-:W2:Y:S01]  /*4270*/  @P3 LDG.E R30, desc[UR6][R20.64] ;  /* 0x00000006141e3981 */ /* 0x000ea2000c1e1900 */
[----:B------:R-:W-:-:S04]  /*4280*/  @P2 IADD3 R29, PT, PT, R29, 0x2, RZ ;  /* 0x000000021d1d2810 */ /* 0x000fc80007ffe0ff */
[----:B0-----:R-:W-:Y:S01]  /*4290*/  @P3 I2FP.F32.U32 R24, R29 ;  /* 0x0000001d00183245 */ /* 0x001fe20000201000 */
[----:B-1----:R-:W-:-:S04]  /*42a0*/  @P3 IMAD.IADD R29, R29, 0x1, R32 ;  /* 0x000000011d1d3824 */ /* 0x002fc800078e0220 */
[----:B------:R-:W-:Y:S01]  /*42b0*/  @P3 IMAD R25, R0, R29, R9 ;  /* 0x0000001d00193224 */ /* 0x000fe200078e0209 */
[----:B--2---:R-:W-:-:S05]  /*42c0*/  @P3 I2FP.F32.S32 R30, R30 ;  /* 0x0000001e001e3245 */ /* 0x004fca0000201400 */
[----:B------:R-:W-:Y:S01]  /*42d0*/  @P3 FFMA R30, R7, R24, R30 ;  /* 0x00000018071e3223 */ /* 0x000fe2000000001e */
[----:B------:R-:W-:-:S03]  /*42e0*/  @P3 IMAD.WIDE R24, R25, 0x4, R14 ;  /* 0x0000000419183825 */ /* 0x000fc600078e020e */
[----:B------:R-:W0:Y:S02]  /*42f0*/  @P3 F2I.TRUNC.NTZ R7, R30 ;  /* 0x0000001e00073305 */ /* 0x000e24000020f100 */
[----:B0-----:R3:W-:Y:S02]  /*4300*/  @P3 STG.E desc[UR6][R24.64], R7 ;  /* 0x0000000718003986 */ /* 0x0017e4000c101906 */
.L_x_57:
[----:B---3--:R-:W1:Y:S01]  /*4310*/  LDC R7, c[0x0][0x3b4] ;  /* 0x0000ed00ff077b82 */ /* 0x008e620000000800 */
[----:B------:R-:W-:Y:S01]  /*4320*/  IMAD.IADD R9, R6, 0x1, R9 ;  /* 0x0000000106097824 */ /* 0x000fe200078e0209 */
[-C--:B-1----:R-:W-:Y:S02]  /*4330*/  IADD3 R12, PT, PT, R12, R7.reuse, RZ ;  /* 0x000000070c0c7210 */ /* 0x082fe40007ffe0ff */
[----:B------:R-:W-:Y:S02]  /*4340*/  IADD3 R10, PT, PT, R10, R7, RZ ;  /* 0x000000070a0a7210 */ /* 0x000fe40007ffe0ff */
[----:B------:R-:W-:-:S13]  /*4350*/  ISETP.GE.AND P3, PT, R12, R2, PT ;  /* 0x000000020c00720c */ /* 0x000fda0003f66270 */
[----:B------:R-:W-:Y:S05]  /*4360*/  @!P3 BRA `(.L_x_59) ;  /* 0xfffffff000ecb947 */ /* 0x000fea000383ffff */
[----:B------:R-:W-:Y:S05]  /*4370*/  BRA `(.L_x_51) ;  /* 0x0000000800447947 */ /* 0x000fea0003800000 */
.L_x_52:
[----:B------:R-:W4:Y:S01]  /*4380*/  I2F.U32.RP R20, R7 ;  /* 0x0000000700147306 */ /* 0x000f220000209000 */
[----:B------:R-:W-:Y:S01]  /*4390*/  IMAD.IADD R11, R12, 0x1, R7 ;  /* 0x000000010c0b7824 */ /* 0x000fe200078e0207 */
[----:B------:R-:W-:-:S04]  /*43a0*/  ISETP.NE.U32.AND P3, PT, R7, RZ, PT ;  /* 0x000000ff0700720c */ /* 0x000fc80003f65070 */
[----:B------:R-:W-:Y:S02]  /*43b0*/  ISETP.GE.AND P1, PT, R11, R2, PT ;  /* 0x000000020b00720c */ /* 0x000fe40003f26270 */
[----:B------:R-:W-:Y:S02]  /*43c0*/  VIMNMX R4, PT, PT, R2, R11, !PT ;  /* 0x0000000b02047248 */ /* 0x000fe40007fe0100 */
[----:B------:R-:W-:-:S04]  /*43d0*/  SEL R13, RZ, 0x1, P1 ;  /* 0x00000001ff0d7807 */ /* 0x000fc80000800000 */
[----:B------:R-:W-:Y:S01]  /*43e0*/  IADD3 R4, PT, PT, R4, -R11, -R13 ;  /* 0x8000000b04047210 */ /* 0x000fe20007ffe80d */
[----:B----4-:R-:W4:Y:S02]  /*43f0*/  MUFU.RCP R20, R20 ;  /* 0x0000001400147308 */ /* 0x010f240000001000 */
[----:B----4-:R-:W-:-:S06]  /*4400*/  VIADD R18, R20, 0xffffffe ;  /* 0x0ffffffe14127836 */ /* 0x010fcc0000000000 */
[----:B------:R4:W2:Y:S02]  /*4410*/  F2I.FTZ.U32.TRUNC.NTZ R19, R18 ;  /* 0x0000001200137305 */ /* 0x0008a4000021f000 */
[----:B----4-:R-:W-:Y:S02]  /*4420*/  MOV R18, RZ ;  /* 0x000000ff00127202 */ /* 0x010fe40000000f00 */
[----:B--2---:R-:W-:-:S05]  /*4430*/  IADD3 R22, PT, PT, RZ, -R19, RZ ;  /* 0x80000013ff167210 */ /* 0x004fca0007ffe0ff */
[----:B------:R-:W-:-:S04]  /*4440*/  IMAD R21, R22, R7, RZ ;  /* 0x0000000716157224 */ /* 0x000fc800078e02ff */
[----:B------:R-:W-:-:S06]  /*4450*/  IMAD.HI.U32 R19, R19, R21, R18 ;  /* 0x0000001513137227 */ /* 0x000fcc00078e0012 */
[----:B------:R-:W-:-:S04]  /*4460*/  IMAD.HI.U32 R18, R19, R4, RZ ;  /* 0x0000000413127227 */ /* 0x000fc800078e00ff */
[----:B------:R-:W-:-:S04]  /*4470*/  IMAD.MOV R11, RZ, RZ, -R18 ;  /* 0x000000ffff0b7224 */ /* 0x000fc800078e0a12 */
[----:B------:R-:W-:-:S05]  /*4480*/  IMAD R4, R7, R11, R4 ;  /* 0x0000000b07047224 */ /* 0x000fca00078e0204 */
[----:B------:R-:W-:-:S13]  /*4490*/  ISETP.GE.U32.AND P1, PT, R4, R7, PT ;  /* 0x000000070400720c */ /* 0x000fda0003f26070 */
[----:B------:R-:W-:Y:S01]  /*44a0*/  @P1 IADD3 R4, PT, PT, R4, -R7, RZ ;  /* 0x8000000704041210 */ /* 0x000fe20007ffe0ff */
[----:B------:R-:W-:-:S03]  /*44b0*/  @P1 VIADD R18, R18, 0x1 ;  /* 0x0000000112121836 */ /* 0x000fc60000000000 */
[----:B------:R-:W-:-:S13]  /*44c0*/  ISETP.GE.U32.AND P2, PT, R4, R7, PT ;  /* 0x000000070400720c */ /* 0x000fda0003f46070 */
[----:B------:R-:W-:Y:S02]  /*44d0*/  @P2 IADD3 R18, PT, PT, R18, 0x1, RZ ;  /* 0x0000000112122810 */ /* 0x000fe40007ffe0ff */
[----:B------:R-:W-:-:S05]  /*44e0*/  @!P3 LOP3.LUT R18, RZ, R7, RZ, 0x33, !PT ;  /* 0x00000007ff12b212 */ /* 0x000fca00078e33ff */
[----:B------:R-:W-:-:S05]  /*44f0*/  IMAD.IADD R13, R13, 0x1, R18 ;  /* 0x000000010d0d7824 */ /* 0x000fca00078e0212 */
[C---:B------:R-:W-:Y:S02]  /*4500*/  ISETP.GE.U32.AND P1, PT, R13.reuse, 0x3, PT ;  /* 0x000000030d00780c */ /* 0x040fe40003f26070 */
[----:B------:R-:W-:-:S04]  /*4510*/  IADD3 R4, PT, PT, R13, 0x1, RZ ;  /* 0x000000010d047810 */ /* 0x000fc80007ffe0ff */
[----:B------:R-:W-:-:S04]  /*4520*/  LOP3.LUT R11, R4, 0x3, RZ, 0xc0, !PT ;  /* 0x00000003040b7812 */ /* 0x000fc800078ec0ff */
[----:B------:R-:W-:-:S03]  /*4530*/  ISETP.NE.AND P2, PT, R11, RZ, PT ;  /* 0x000000ff0b00720c */ /* 0x000fc60003f45270 */
[----:B------:R-:W-:Y:S10]  /*4540*/  @!P1 BRA `(.L_x_60) ;  /* 0x0000000400089947 */ /* 0x000ff40003800000 */
[----:B------:R-:W-:Y:S01]  /*4550*/  LOP3.LUT R4, R4, 0xfffffffc, RZ, 0xc0, !PT ;  /* 0xfffffffc04047812 */ /* 0x000fe200078ec0ff */
[----:B------:R-:W-:-:S06]  /*4560*/  UMOV UR4, URZ ;  /* 0x000000ff00047c82 */ /* 0x000fcc0008000000 */
.L_x_61:
[----:B--2---:R-:W2:Y:S01]  /*4570*/  LDC.64 R30, c[0x0][0x388] ;  /* 0x0000e200ff1e7b82 */ /* 0x004ea20000000a00 */
[----:B---3--:R-:W-:-:S05]  /*4580*/  IMAD.WIDE R24, R12, 0x4, R16 ;  /* 0x000000040c187825 */ /* 0x008fca00078e0210 */
[----:B------:R3:W4:Y:S02]  /*4590*/  LDG.E R20, desc[UR6][R24.64] ;  /* 0x0000000618147981 */ /* 0x000724000c1e1900 */
[----:B------:R-:W5:Y:S01]  /*45a0*/  LDC.64 R22, c[0x0][0x3a8] ;  /* 0x0000ea00ff167b82 */ /* 0x000f620000000a00 */
[----:B--2---:R-:W-:-:S05]  /*45b0*/  IMAD.WIDE R30, R5, 0x4, R30 ;  /* 0x00000004051e7825 */ /* 0x004fca00078e021e */
[----:B------:R-:W2:Y:S04]  /*45c0*/  LDG.E R18, desc[UR6][R30.64] ;  /* 0x000000061e127981 */ /* 0x000ea8000c1e1900 */
[----:B------:R-:W2:Y:S01]  /*45d0*/  LDG.E R19, desc[UR6][R30.64+0x4] ;  /* 0x000004061e137981 */ /* 0x000ea2000c1e1900 */
[----:B-----5:R-:W-:-:S05]  /*45e0*/  IMAD.WIDE R22, R10, 0x4, R22 ;  /* 0x000000040a167825 */ /* 0x020fca00078e0216 */
[----:B------:R5:W0:Y:S01]  /*45f0*/  LDG.E R13, desc[UR6][R22.64] ;  /* 0x00000006160d7981 */ /* 0x000a22000c1e1900 */
[----:B---3--:R-:W-:-:S04]  /*4600*/  IMAD.WIDE R24, R7, 0x4, R24 ;  /* 0x0000000407187825 */ /* 0x008fc800078e0218 */
[----:B-----5:R-:W-:Y:S01]  /*4610*/  IMAD.WIDE R22, R7, 0x4, R22 ;  /* 0x0000000407167825 */ /* 0x020fe200078e0216 */
[----:B----4-:R-:W-:Y:S03]  /*4620*/  F2F.F64.F32 R20, R20 ;  /* 0x0000001400147310 */ /* 0x010fe60000201800 */
[----:B--2---:R-:W-:-:S05]  /*4630*/  FADD R28, R18, R19 ;  /* 0x00000013121c7221 */ /* 0x004fca0000000000 */
[----:B------:R-:W2:Y:S08]  /*4640*/  F2F.F64.F32 R18, R28 ;  /* 0x0000001c00127310 */ /* 0x000eb00000201800 */
[----:B01----:R-:W0:Y:S01]  /*4650*/  F2F.F64.F32 R26, R13 ;  /* 0x0000000d001a7310 */ /* 0x003e220000201800 */
[----:B--2---:R-:W-:-:S08]  /*4660*/  DFMA R18, R18, -0.5, R20 ;  /* 0xbfe000001212782b */ /* 0x004fd00000000014 */
[----:B0-----:R-:W-:-:S10]  /*4670*/  DMUL R18, R26, R18 ;  /* 0x000000121a127228 */ /* 0x001fd40000000000 */
[----:B------:R-:W0:Y:S01]  /*4680*/  F2I.F64.TRUNC R18, R18 ;  /* 0x0000001200127311 */ /* 0x000e22000030d100 */
[----:B------:R-:W-:Y:S01]  /*4690*/  IMAD.WIDE R26, R9, 0x4, R14 ;  /* 0x00000004091a7825 */ /* 0x000fe200078e020e */
[----:B0-----:R-:W-:-:S05]  /*46a0*/  VIMNMX R29, PT, PT, RZ, R18, !PT ;  /* 0x00000012ff1d7248 */ /* 0x001fca0007fe0100 */
[----:B------:R0:W-:Y:S04]  /*46b0*/  STG.E desc[UR6][R26.64], R29 ;  /* 0x0000001d1a007986 */ /* 0x0001e8000c101906 */
[----:B------:R-:W2:Y:S04]  /*46c0*/  LDG.E R20, desc[UR6][R24.64] ;  /* 0x0000000618147981 */ /* 0x000ea8000c1e1900 */
[----:B------:R-:W2:Y:S04]  /*46d0*/  LDG.E R21, desc[UR6][R30.64+0x4] ;  /* 0x000004061e157981 */ /* 0x000ea8000c1e1900 */
[----:B------:R1:W3:Y:S01]  /*46e0*/  LDG.E R13, desc[UR6][R22.64] ;  /* 0x00000006160d7981 */ /* 0x0002e2000c1e1900 */
[----:B------:R-:W-:-:S04]  /*46f0*/  IMAD.WIDE R18, R6, 0x4, R26 ;  /* 0x0000000406127825 */ /* 0x000fc800078e021a */
[----:B-1----:R-:W-:-:S04]  /*4700*/  IMAD.WIDE R22, R7, 0x4, R22 ;  /* 0x0000000407167825 */ /* 0x002fc800078e0216 */
[----:B--2---:R-:W-:-:S04]  /*4710*/  FADD R20, R20, -R21 ;  /* 0x8000001514147221 */ /* 0x004fc80000000000 */
[----:B---3--:R-:W-:-:S06]  /*4720*/  FMUL R13, R13, R20 ;  /* 0x000000140d0d7220 */ /* 0x008fcc0000400000 */
[----:B------:R-:W1:Y:S01]  /*4730*/  F2I.TRUNC.NTZ R13, R13 ;  /* 0x0000000d000d7305 */ /* 0x000e62000020f100 */
[----:B------:R-:W-:Y:S01]  /*4740*/  IMAD.WIDE R20, R7, 0x4, R24 ;  /* 0x0000000407147825 */ /* 0x000fe200078e0218 */
[----:B-1----:R-:W-:-:S05]  /*4750*/  VIMNMX R33, PT, PT, RZ, R13, !PT ;  /* 0x0000000dff217248 */ /* 0x002fca0007fe0100 */
[----:B------:R1:W-:Y:S04]  /*4760*/  STG.E desc[UR6][R18.64], R33 ;  /* 0x0000002112007986 */ /* 0x0003e8000c101906 */
[----:B0-----:R-:W2:Y:S04]  /*4770*/  LDG.E R26, desc[UR6][R30.64+0x4] ;  /* 0x000004061e1a7981 */ /* 0x001ea8000c1e1900 */
[----:B------:R-:W2:Y:S04]  /*4780*/  LDG.E R27, desc[UR6][R30.64+0x8] ;  /* 0x000008061e1b7981 */ /* 0x000ea8000c1e1900 */
[----:B------:R0:W3:Y:S04]  /*4790*/  LDG.E R32, desc[UR6][R20.64] ;  /* 0x0000000614207981 */ /* 0x0000e8000c1e1900 */
[----:B------:R4:W5:Y:S01]  /*47a0*/  LDG.E R28, desc[UR6][R22.64] ;  /* 0x00000006161c7981 */ /* 0x000962000c1e1900 */
[----:B-1----:R-:W-:-:S04]  /*47b0*/  IMAD.WIDE R18, R6, 0x4, R18 ;  /* 0x0000000406127825 */ /* 0x002fc800078e0212 */
[----:B0-----:R-:W-:-:S04]  /*47c0*/  IMAD.WIDE R20, R7, 0x4, R20 ;  /* 0x0000000407147825 */ /* 0x001fc800078e0214 */
[----:B----4-:R-:W-:-:S04]  /*47d0*/  IMAD.WIDE R22, R7, 0x4, R22 ;  /* 0x0000000407167825 */ /* 0x010fc800078e0216 */
[----:B--2---:R-:W-:Y:S01]  /*47e0*/  FADD R26, R26, R27 ;  /* 0x0000001b1a1a7221 */ /* 0x004fe20000000000 */
[----:B---3--:R-:W-:Y:S08]  /*47f0*/  F2F.F64.F32 R24, R32 ;  /* 0x0000002000187310 */ /* 0x008ff00000201800 */
[----:B------:R-:W0:Y:S08]  /*4800*/  F2F.F64.F32 R26, R26 ;  /* 0x0000001a001a7310 */ /* 0x000e300000201800 */
[----:B-----5:R-:W1:Y:S01]  /*4810*/  F2F.F64.F32 R28, R28 ;  /* 0x0000001c001c7310 */ /* 0x020e620000201800 */
[----:B0-----:R-:W-:-:S08]  /*4820*/  DFMA R24, R26, -0.5, R24 ;  /* 0xbfe000001a18782b */ /* 0x001fd00000000018 */
[----:B-1----:R-:W-:-:S10]  /*4830*/  DMUL R24, R28, R24 ;  /* 0x000000181c187228 */ /* 0x002fd40000000000 */
[----:B------:R-:W0:Y:S02]  /*4840*/  F2I.F64.TRUNC R24, R24 ;  /* 0x0000001800187311 */ /* 0x000e24000030d100 */
[----:B0-----:R-:W-:-:S05]  /*4850*/  VIMNMX R13, PT, PT, RZ, R24, !PT ;  /* 0x00000018ff0d7248 */ /* 0x001fca0007fe0100 */
[----:B------:R2:W-:Y:S04]  /*4860*/  STG.E desc[UR6][R18.64], R13 ;  /* 0x0000000d12007986 */ /* 0x0005e8000c101906 */
[----:B------:R-:W3:Y:S04]  /*4870*/  LDG.E R20, desc[UR6][R20.64] ;  /* 0x0000000614147981 */ /* 0x000ee8000c1e1900 */
[----:B------:R-:W3:Y:S04]  /*4880*/  LDG.E R31, desc[UR6][R30.64+0x8] ;  /* 0x000008061e1f7981 */ /* 0x000ee8000c1e1900 */
[----:B------:R-:W4:Y:S01]  /*4890*/  LDG.E R22, desc[UR6][R22.64] ;  /* 0x0000000616167981 */ /* 0x000f22000c1e1900 */
[----:B------:R-:W-:Y:S01]  /*48a0*/  IMAD.WIDE R24, R6, 0x4, R18 ;  /* 0x0000000406187825 */ /* 0x000fe200078e0212 */
[----:B------:R-:W-:-:S06]  /*48b0*/  UIADD3 UR4, UPT, UPT, UR4, 0x4, URZ ;  /* 0x0000000404047890 */ /* 0x000fcc000fffe0ff */
[----:B------:R-:W-:Y:S01]  /*48c0*/  ISETP.NE.AND P1, PT, R4, UR4, PT ;  /* 0x0000000404007c0c */ /* 0x000fe2000bf25270 */
[----:B------:R-:W-:Y:S01]  /*48d0*/  IMAD R12, R7, 0x4, R12 ;  /* 0x00000004070c7824 */ /* 0x000fe200078e020c */
[----:B------:R-:W-:Y:S01]  /*48e0*/  LEA R9, R6, R9, 0x2 ;  /* 0x0000000906097211 */ /* 0x000fe200078e10ff */
[----:B------:R-:W-:Y:S01]  /*48f0*/  VIADD R5, R5, 0x2 ;  /* 0x0000000205057836 */ /* 0x000fe20000000000 */
[----:B------:R-:W-:Y:S01]  /*4900*/  LEA R10, R7, R10, 0x2 ;  /* 0x0000000a070a7211 */ /* 0x000fe200078e10ff */
[----:B---3--:R-:W-:-:S04]  /*4910*/  FADD R27, R20, -R31 ;  /* 0x8000001f141b7221 */ /* 0x008fc80000000000 */
[----:B----4-:R-:W-:-:S06]  /*4920*/  FMUL R27, R22, R27 ;  /* 0x0000001b161b7220 */ /* 0x010fcc0000400000 */
[----:B------:R-:W0:Y:S02]  /*4930*/  F2I.TRUNC.NTZ R27, R27 ;  /* 0x0000001b001b7305 */ /* 0x000e24000020f100 */
[----:B0-----:R-:W-:-:S05]  /*4940*/  VIMNMX R29, PT, PT, RZ, R27, !PT ;  /* 0x0000001bff1d7248 */ /* 0x001fca0007fe0100 */
[----:B------:R2:W-:Y:S01]  /*4950*/  STG.E desc[UR6][R24.64], R29 ;  /* 0x0000001d18007986 */ /* 0x0005e2000c101906 */
[----:B------:R-:W-:Y:S05]  /*4960*/  @P1 BRA `(.L_x_61) ;  /* 0xfffffffc00001947 */ /* 0x000fea000383ffff */
.L_x_60:
[----:B------:R-:W-:Y:S05]  /*4970*/  @!P2 BRA `(.L_x_51) ;  /* 0x0000000000c4a947 */ /* 0x000fea0003800000 */
[----:B--2---:R-:W2:Y:S01]  /*4980*/  LDC.64 R18, c[0x0][0x388] ;  /* 0x0000e200ff127b82 */ /* 0x004ea20000000a00 */
[----:B------:R-:W-:Y:S01]  /*4990*/  PRMT R4, RZ, 0x7610, R4 ;  /* 0x00007610ff047816 */ /* 0x000fe20000000004 */
[----:B------:R-:W-:-:S06]  /*49a0*/  UMOV UR4, URZ ;  /* 0x000000ff00047c82 */ /* 0x000fcc0008000000 */
[----:B------:R-:W4:Y:S08]  /*49b0*/  LDC.64 R16, c[0x0][0x398] ;  /* 0x0000e600ff107b82 */ /* 0x000f300000000a00 */
[----:B------:R-:W0:Y:S08]  /*49c0*/  LDC.64 R20, c[0x0][0x3a8] ;  /* 0x0000ea00ff147b82 */ /* 0x000e300000000a00 */
[----:B------:R-:W0:Y:S02]  /*49d0*/  LDC.64 R14, c[0x0][0x3b8] ;  /* 0x0000ee00ff0e7b82 */ /* 0x000e240000000a00 */
.L_x_64:
[----:B------:R-:W-:Y:S01]  /*49e0*/  LOP3.LUT P0, RZ, R4, 0xff, RZ, 0xc0, !PT ;  /* 0x000000ff04ff7812 */ /* 0x000fe2000780c0ff */
[----:B------:R-:W-:-:S06]  /*49f0*/  UIADD3 UR4, UPT, UPT, UR4, 0x1, URZ ;  /* 0x0000000104047890 */ /* 0x000fcc000fffe0ff */
[----:B------:R-:W-:-:S06]  /*4a00*/  ISETP.NE.AND P1, PT, R11, UR4, PT ;  /* 0x000000040b007c0c */ /* 0x000fcc000bf25270 */
[----:B-1----:R-:W-:Y:S07]  /*4a10*/  @P0 BRA `(.L_x_62) ;  /* 0x0000000000540947 */ /* 0x002fee0003800000 */
[----:B--2---:R-:W-:-:S04]  /*4a20*/  IMAD.WIDE R32, R5, 0x4, R18 ;  /* 0x0000000405207825 */ /* 0x004fc800078e0212 */
[----:B----4-:R-:W-:Y:S01]  /*4a30*/  IMAD.WIDE R30, R12, 0x4, R16 ;  /* 0x000000040c1e7825 */ /* 0x010fe200078e0210 */
[----:B------:R-:W2:Y:S04]  /*4a40*/  LDG.E R4, desc[UR6][R32.64] ;  /* 0x0000000620047981 */ /* 0x000ea8000c1e1900 */
[----:B------:R-:W2:Y:S01]  /*4a50*/  LDG.E R7, desc[UR6][R32.64+0x4] ;  /* 0x0000040620077981 */ /* 0x000ea2000c1e1900 */
[----:B0-----:R-:W-:-:S03]  /*4a60*/  IMAD.WIDE R28, R10, 0x4, R20 ;  /* 0x000000040a1c7825 */ /* 0x001fc600078e0214 */
[----:B-1-3--:R-:W3:Y:S04]  /*4a70*/  LDG.E R26, desc[UR6][R30.64] ;  /* 0x000000061e1a7981 */ /* 0x00aee8000c1e1900 */
[----:B------:R-:W4:Y:S01]  /*4a80*/  LDG.E R28, desc[UR6][R28.64] ;  /* 0x000000061c1c7981 */ /* 0x000f22000c1e1900 */
[----:B------:R-:W-:Y:S01]  /*4a90*/  IMAD.MOV.U32 R13, RZ, RZ, 0x1 ;  /* 0x00000001ff0d7424 */ /* 0x000fe200078e00ff */
[----:B------:R-:W-:Y:S01]  /*4aa0*/  IADD3 R5, PT, PT, R5, 0x1, RZ ;  /* 0x0000000105057810 */ /* 0x000fe20007ffe0ff */
[----:B--2---:R-:W-:-:S04]  /*4ab0*/  FADD R4, R4, R7 ;  /* 0x0000000704047221 */ /* 0x004fc80000000000 */
[----:B------:R0:W-:Y:S08]  /*4ac0*/  F2F.F64.F32 R24, R4 ;  /* 0x0000000400187310 */ /* 0x0001f00000201800 */
[----:B---3--:R-:W1:Y:S01]  /*4ad0*/  F2F.F64.F32 R26, R26 ;  /* 0x0000001a001a7310 */ /* 0x008e620000201800 */
[----:B0-----:R-:W-:-:S07]  /*4ae0*/  PRMT R4, R13, 0x7610, R4 ;  /* 0x000076100d047816 */ /* 0x001fce0000000004 */
[----:B----4-:R-:W0:Y:S01]  /*4af0*/  F2F.F64.F32 R22, R28 ;  /* 0x0000001c00167310 */ /* 0x010e220000201800 */
[----:B-1----:R-:W-:-:S08]  /*4b00*/  DFMA R24, R24, -0.5, R26 ;  /* 0xbfe000001818782b */ /* 0x002fd0000000001a */
[----:B0-----:R-:W-:Y:S01]  /*4b10*/  DMUL R24, R22, R24 ;  /* 0x0000001816187228 */ /* 0x001fe20000000000 */
[----:B------:R-:W-:-:S09]  /*4b20*/  IMAD.WIDE R22, R9, 0x4, R14 ;  /* 0x0000000409167825 */ /* 0x000fd200078e020e */
[----:B------:R-:W0:Y:S02]  /*4b30*/  F2I.F64.TRUNC R24, R24 ;  /* 0x0000001800187311 */ /* 0x000e24000030d100 */
[----:B0-----:R-:W-:-:S05]  /*4b40*/  VIMNMX R7, PT, PT, RZ, R24, !PT ;  /* 0x00000018ff077248 */ /* 0x001fca0007fe0100 */
[----:B------:R0:W-:Y:S01]  /*4b50*/  STG.E desc[UR6][R22.64], R7 ;  /* 0x0000000716007986 */ /* 0x0001e2000c101906 */
[----:B------:R-:W-:Y:S05]  /*4b60*/  BRA `(.L_x_63) ;  /* 0x0000000000347947 */ /* 0x000fea0003800000 */
.L_x_62:
[----:B--2---:R-:W-:-:S04]  /*4b70*/  IMAD.WIDE R28, R5, 0x4, R18 ;  /* 0x00000004051c7825 */ /* 0x004fc800078e0212 */
[----:B---34-:R-:W-:Y:S02]  /*4b80*/  IMAD.WIDE R24, R12, 0x4, R16 ;  /* 0x000000040c187825 */ /* 0x018fe400078e0210 */
[----:B------:R-:W2:Y:S02]  /*4b90*/  LDG.E R29, desc[UR6][R28.64] ;  /* 0x000000061c1d7981 */ /* 0x000ea4000c1e1900 */
[----:B0-----:R-:W-:Y:S02]  /*4ba0*/  IMAD.WIDE R22, R10, 0x4, R20 ;  /* 0x000000040a167825 */ /* 0x001fe400078e0214 */
[----:B------:R-:W2:Y:S04]  /*4bb0*/  LDG.E R24, desc[UR6][R24.64] ;  /* 0x0000000618187981 */ /* 0x000ea8000c1e1900 */
[----:B------:R-:W3:Y:S01]  /*4bc0*/  LDG.E R22, desc[UR6][R22.64] ;  /* 0x0000000616167981 */ /* 0x000ee2000c1e1900 */
[----:B-1----:R-:W-:Y:S01]  /*4bd0*/  IMAD.WIDE R26, R9, 0x4, R14 ;  /* 0x00000004091a7825 */ /* 0x002fe200078e020e */
[----:B------:R-:W-:-:S03]  /*4be0*/  PRMT R4, RZ, 0x7610, R4 ;  /* 0x00007610ff047816 */ /* 0x000fc60000000004 */
[----:B--2---:R-:W-:-:S04]  /*4bf0*/  FADD R7, R24, -R29 ;  /* 0x8000001d18077221 */ /* 0x004fc80000000000 */
[----:B---3--:R-:W-:-:S06]  /*4c00*/  FMUL R7, R22, R7 ;  /* 0x0000000716077220 */ /* 0x008fcc0000400000 */
[----:B------:R-:W0:Y:S02]  /*4c10*/  F2I.TRUNC.NTZ R7, R7 ;  /* 0x0000000700077305 */ /* 0x000e24000020f100 */
[----:B0-----:R-:W-:-:S05]  /*4c20*/  VIMNMX R13, PT, PT, RZ, R7, !PT ;  /* 0x00000007ff0d7248 */ /* 0x001fca0007fe0100 */
[----:B------:R1:W-:Y:S02]  /*4c30*/  STG.E desc[UR6][R26.64], R13 ;  /* 0x0000000d1a007986 */ /* 0x0003e4000c101906 */
.L_x_63:
[----:B0-----:R-:W0:Y:S01]  /*4c40*/  LDC R7, c[0x0][0x3b4] ;  /* 0x0000ed00ff077b82 */ /* 0x001e220000000800 */
[----:B------:R-:W-:Y:S01]  /*4c50*/  IMAD.IADD R9, R6, 0x1, R9 ;  /* 0x0000000106097824 */ /* 0x000fe200078e0209 */
[----:B0-----:R-:W-:Y:S01]  /*4c60*/  IADD3 R10, PT, PT, R10, R7, RZ ;  /* 0x000000070a0a7210 */ /* 0x001fe20007ffe0ff */
[----:B------:R-:W-:Y:S01]  /*4c70*/  IMAD.IADD R12, R12, 0x1, R7 ;  /* 0x000000010c0c7824 */ /* 0x000fe200078e0207 */
[----:B------:R-:W-:Y:S06]  /*4c80*/  @P1 BRA `(.L_x_64) ;  /* 0xfffffffc00541947 */ /* 0x000fec000383ffff */
.L_x_51:
[----:B------:R-:W-:Y:S01]  /*4c90*/  VIADD R4, R2, 0xffffffff ;  /* 0xffffffff02047836 */ /* 0x000fe20000000000 */
[----:B------:R-:W-:-:S04]  /*4ca0*/  IADD3 R11, PT, PT, R12, -R7, RZ ;  /* 0x800000070c0b7210 */ /* 0x000fc80007ffe0ff */
[----:B------:R-:W-:-:S13]  /*4cb0*/  ISETP.NE.AND P1, PT, R11, R4, PT ;  /* 0x000000040b00720c */ /* 0x000fda0003f25270 */
[----:B------:R-:W-:Y:S05]  /*4cc0*/  @!P1 EXIT ;  /* 0x000000000000994d */ /* 0x000fea0003800000 */
[----:B-12---:R-:W1:Y:S01]  /*4cd0*/  LDC R13, c[0x0][0x394] ;  /* 0x0000e500ff0d7b82 */ /* 0x006e620000000800 */
[----:B------:R-:W-:-:S04]  /*4ce0*/  IMAD R6, R0, R7, RZ ;  /* 0x0000000700067224 */ /* 0x000fc800078e02ff */
[----:B------:R-:W-:Y:S01]  /*4cf0*/  IMAD R9, R6, -0x2, R9 ;  /* 0xfffffffe06097824 */ /* 0x000fe200078e0209 */
[----:B-1----:R-:W-:-:S05]  /*4d00*/  IADD3 R4, PT, PT, R13, -0x1, RZ ;  /* 0xffffffff0d047810 */ /* 0x002fca0007ffe0ff */
[----:B------:R-:W-:Y:S02]  /*4d10*/  IMAD R19, R0, R4, R3 ;  /* 0x0000000400137224 */ /* 0x000fe400078e0203 */
[----:B------:R-:W-:Y:S02]  /*4d20*/  IMAD.IADD R3, R10, 0x1, -R7 ;  /* 0x000000010a037824 */ /* 0x000fe400078e0a07 */
[----:B------:R-:W-:Y:S01]  /*4d30*/  IMAD.WIDE R6, R19, 0x4, R14 ;  /* 0x0000000413067825 */ /* 0x000fe200078e020e */
[----:B------:R-:W-:Y:S06]  /*4d40*/  @P0 BRA `(.L_x_65) ;  /* 0x0000000000480947 */ /* 0x000fec0003800000 */
[----:B------:R-:W1:Y:S01]  /*4d50*/  LDC.64 R18, c[0x0][0x388] ;  /* 0x0000e200ff127b82 */ /* 0x000e620000000a00 */
[----:B------:R-:W-:-:S06]  /*4d60*/  IMAD.WIDE R16, R11, 0x4, R16 ;  /* 0x000000040b107825 */ /* 0x000fcc00078e0210 */
[----:B------:R-:W2:Y:S01]  /*4d70*/  LDG.E R16, desc[UR6][R16.64] ;  /* 0x0000000610107981 */ /* 0x000ea2000c1e1900 */
[----:B------:R-:W4:Y:S01]  /*4d80*/  LDC.64 R20, c[0x0][0x3a8] ;  /* 0x0000ea00ff147b82 */ /* 0x000f220000000a00 */
[----:B-1----:R-:W-:-:S06]  /*4d90*/  IMAD.WIDE R18, R5, 0x4, R18 ;  /* 0x0000000405127825 */ /* 0x002fcc00078e0212 */
[----:B------:R-:W2:Y:S01]  /*4da0*/  LDG.E R19, desc[UR6][R18.64] ;  /* 0x0000000612137981 */ /* 0x000ea2000c1e1900 */
[----:B----4-:R-:W-:-:S06]  /*4db0*/  IMAD.WIDE R4, R3, 0x4, R20 ;  /* 0x0000000403047825 */ /* 0x010fcc00078e0214 */
[----:B------:R-:W4:Y:S01]  /*4dc0*/  LDG.E R4, desc[UR6][R4.64] ;  /* 0x0000000604047981 */ /* 0x000f22000c1e1900 */
[----:B------:R-:W-:-:S04]  /*4dd0*/  IMAD.WIDE R20, R2, 0x4, R14 ;  /* 0x0000000402147825 */ /* 0x000fc800078e020e */
[----:B--2---:R-:W-:-:S04]  /*4de0*/  FADD R3, R16, -R19 ;  /* 0x8000001310037221 */ /* 0x004fc80000000000 */
[----:B----4-:R-:W-:-:S06]  /*4df0*/  FMUL R3, R4, R3 ;  /* 0x0000000304037220 */ /* 0x010fcc0000400000 */
[----:B------:R-:W1:Y:S02]  /*4e00*/  F2I.TRUNC.NTZ R3, R3 ;  /* 0x0000000300037305 */ /* 0x000e64000020f100 */
[----:B-1----:R1:W-:Y:S04]  /*4e10*/  STG.E desc[UR6][R6.64], R3 ;  /* 0x0000000306007986 */ /* 0x0023e8000c101906 */
[----:B------:R-:W2:Y:S02]  /*4e20*/  LDG.E R10, desc[UR6][R20.64+-0x4] ;  /* 0xfffffc06140a7981 */ /* 0x000ea4000c1e1900 */
[----:B--2---:R-:W-:-:S13]  /*4e30*/  ISETP.GT.AND P0, PT, R10, -0x1, PT ;  /* 0xffffffff0a00780c */ /* 0x004fda0003f04270 */
[----:B-1----:R-:W-:Y:S05]  /*4e40*/  @P0 BRA `(.L_x_66) ;  /* 0x00000000005c0947 */ /* 0x002fea0003800000 */
[----:B------:R1:W-:Y:S01]  /*4e50*/  STG.E desc[UR6][R20.64+-0x4], RZ ;  /* 0xfffffcff14007986 */ /* 0x0003e2000c101906 */
[----:B------:R-:W-:Y:S05]  /*4e60*/  BRA `(.L_x_66) ;  /* 0x0000000000547947 */ /* 0x000fea0003800000 */
.L_x_65:
[----:B------:R-:W3:Y:S01]  /*4e70*/  LDC.64 R20, c[0x0][0x388] ;  /* 0x0000e200ff147b82 */ /* 0x000ee20000000a00 */
[----:B0-----:R-:W-:-:S06]  /*4e80*/  IMAD.WIDE R22, R11, 0x4, R16 ;  /* 0x000000040b167825 */ /* 0x001fcc00078e0210 */
[----:B------:R-:W2:Y:S01]  /*4e90*/  LDG.E R22, desc[UR6][R22.64] ;  /* 0x0000000616167981 */ /* 0x000ea2000c1e1900 */
[----:B------:R-:W0:Y:S01]  /*4ea0*/  LDC.64 R18, c[0x0][0x3a8] ;  /* 0x0000ea00ff127b82 */ /* 0x000e220000000a00 */
[----:B---3--:R-:W-:-:S05]  /*4eb0*/  IMAD.WIDE R24, R5, 0x4, R20 ;  /* 0x0000000405187825 */ /* 0x008fca00078e0214 */
[----:B------:R-:W3:Y:S04]  /*4ec0*/  LDG.E R4, desc[UR6][R24.64] ;  /* 0x0000000618047981 */ /* 0x000ee8000c1e1900 */
[----:B------:R-:W3:Y:S01]  /*4ed0*/  LDG.E R5, desc[UR6][R24.64+0x4] ;  /* 0x0000040618057981 */ /* 0x000ee2000c1e1900 */
[----:B0-----:R-:W-:-:S06]  /*4ee0*/  IMAD.WIDE R20, R3, 0x4, R18 ;  /* 0x0000000403147825 */ /* 0x001fcc00078e0212 */
[----:B------:R-:W4:Y:S01]  /*4ef0*/  LDG.E R20, desc[UR6][R20.64] ;  /* 0x0000000614147981 */ /* 0x000f22000c1e1900 */
[----:B--2---:R-:W-:Y:S01]  /*4f00*/  F2F.F64.F32 R16, R22 ;  /* 0x0000001600107310 */ /* 0x004fe20000201800 */
[----:B---3--:R-:W-:-:S07]  /*4f10*/  FADD R18, R4, R5 ;  /* 0x0000000504127221 */ /* 0x008fce0000000000 */
[----:B------:R-:W0:Y:S08]  /*4f20*/  F2F.F64.F32 R18, R18 ;  /* 0x0000001200127310 */ /* 0x000e300000201800 */
[----:B----4-:R-:W1:Y:S01]  /*4f30*/  F2F.F64.F32 R4, R20 ;  /* 0x0000001400047310 */ /* 0x010e620000201800 */
[----:B0-----:R-:W-:-:S08]  /*4f40*/  DFMA R16, R18, -0.5, R16 ;  /* 0xbfe000001210782b */ /* 0x001fd00000000010 */
[----:B-1----:R-:W-:-:S10]  /*4f50*/  DMUL R4, R4, R16 ;  /* 0x0000001004047228 */ /* 0x002fd40000000000 */
[----:B------:R-:W0:Y:S01]  /*4f60*/  F2I.F64.TRUNC R5, R4 ;  /* 0x0000000400057311 */ /* 0x000e22000030d100 */
[----:B------:R-:W-:Y:S01]  /*4f70*/  IMAD.WIDE R16, R2, 0x4, R14 ;  /* 0x0000000402107825 */ /* 0x000fe200078e020e */
[----:B0-----:R0:W-:Y:S04]  /*4f80*/  STG.E desc[UR6][R6.64], R5 ;  /* 0x0000000506007986 */ /* 0x0011e8000c101906 */
[----:B------:R-:W2:Y:S02]  /*4f90*/  LDG.E R3, desc[UR6][R16.64+-0x4] ;  /* 0xfffffc0610037981 */ /* 0x000ea4000c1e1900 */
[----:B--2---:R-:W-:-:S13]  /*4fa0*/  ISETP.GT.AND P0, PT, R3, -0x1, PT ;  /* 0xffffffff0300780c */ /* 0x004fda0003f04270 */
[----:B------:R0:W-:Y:S02]  /*4fb0*/  @!P0 STG.E desc[UR6][R16.64+-0x4], RZ ;  /* 0xfffffcff10008986 */ /* 0x0001e4000c101906 */
.L_x_66:
[----:B------:R-:W-:Y:S01]  /*4fc0*/  IMAD.WIDE R14, R9, 0x4, R14 ;  /* 0x00000004090e7825 */ /* 0x000fe200078e020e */
[----:B0-----:R0:W5:Y:S04]  /*4fd0*/  LDG.E R6, desc[UR6][R6.64] ;  /* 0x0000000606067981 */ /* 0x001168000c1e1900 */
[----:B------:R0:W5:Y:S01]  /*4fe0*/  LDG.E R3, desc[UR6][R14.64] ;  /* 0x000000060e037981 */ /* 0x000162000c1e1900 */
[----:B------:R-:W-:-:S04]  /*4ff0*/  IADD3 R2, PT, PT, -R2, R11, RZ ;  /* 0x0000000b02027210 */ /* 0x000fc80007ffe1ff */
[----:B------:R-:W-:-:S13]  /*5000*/  ISETP.GT.AND P0, PT, R2, -0x3, PT ;  /* 0xfffffffd0200780c */ /* 0x000fda0003f04270 */
[----:B0-----:R-:W-:Y:S05]  /*5010*/  @P0 EXIT ;  /* 0x000000000000094d */ /* 0x001fea0003800000 */
[----:B------:R-:W-:Y:S02]  /*5020*/  IADD3 R12, PT, PT, -R12, R13, R8 ;  /* 0x0000000d0c0c7210 */ /* 0x000fe40007ffe108 */
[----:B------:R-:W-:-:S03]  /*5030*/  MOV R7, 0x1 ;  /* 0x0000000100077802 */ /* 0x000fc60000000f00 */
[C---:B------:R-:W-:Y:S02]  /*5040*/  VIADD R2, R12.reuse, 0xfffffffd ;  /* 0xfffffffd0c027836 */ /* 0x040fe40000000000 */
[----:B------:R-:W-:-:S03]  /*5050*/  VIADD R4, R12, 0xfffffffe ;  /* 0xfffffffe0c047836 */ /* 0x000fc60000000000 */
[----:B------:R-:W-:Y:S02]  /*5060*/  ISETP.GE.U32.AND P0, PT, R2, 0x3, PT ;  /* 0x000000030200780c */ /* 0x000fe40003f06070 */
[----:B-----5:R-:W-:Y:S02]  /*5070*/  IADD3 R2, PT, PT, R6, -R3, RZ ;  /* 0x8000000306027210 */ /* 0x020fe40007ffe0ff */
[----:B------:R-:W-:Y:S02]  /*5080*/  LOP3.LUT R3, R4, 0x3, RZ, 0xc0, !PT ;  /* 0x0000000304037812 */ /* 0x000fe400078ec0ff */
[----:B------:R-:W-:-:S07]  /*5090*/  I2FP.F32.S32 R2, R2 ;  /* 0x0000000200027245 */ /* 0x000fce0000201400 */
[----:B------:R-:W-:Y:S05]  /*50a0*/  @!P0 BRA `(.L_x_67) ;  /* 0x0000000c00f88947 */ /* 0x000fea0003800000 */
[----:B------:R-:W-:Y:S01]  /*50b0*/  LOP3.LUT R4, R4, 0xfffffffc, RZ, 0xc0, !PT ;  /* 0xfffffffc04047812 */ /* 0x000fe200078ec0ff */
[----:B------:R-:W-:Y:S01]  /*50c0*/  IMAD.MOV.U32 R7, RZ, RZ, RZ ;  /* 0x000000ffff077224 */ /* 0x000fe200078e00ff */
[----:B------:R-:W-:Y:S02]  /*50d0*/  MOV R9, R0 ;  /* 0x0000000000097202 */ /* 0x000fe40000000f00 */
[----:B------:R-:W-:-:S13]  /*50e0*/  ISETP.GT.AND P0, PT, R4, RZ, PT ;  /* 0x000000ff0400720c */ /* 0x000fda0003f04270 */
[----:B------:R-:W-:Y:S05]  /*50f0*/  @!P0 BRA `(.L_x_68) ;  /* 0x0000000c00548947 */ /* 0x000fea0003800000 */
[----:B------:R-:W-:Y:S01]  /*5100*/  IMAD.IADD R5, R4, 0x1, -R7 ;  /* 0x0000000104057824 */ /* 0x000fe200078e0a07 */
[----:B------:R-:W-:-:S04]  /*5110*/  PLOP3.LUT P0, PT, PT, PT, PT, 0x80, 0x8 ;  /* 0x000000000008781c */ /* 0x000fc80003f0f070 */
[----:B------:R-:W-:-:S13]  /*5120*/  ISETP.GT.AND P1, PT, R5, 0xc, PT ;  /* 0x0000000c0500780c */ /* 0x000fda0003f24270 */
[----:B------:R-:W-:Y:S05]  /*5130*/  @!P1 BRA `(.L_x_69) ;  /* 0x0000000800249947 */ /* 0x000fea0003800000 */
[----:B------:R-:W-:Y:S02]  /*5140*/  PLOP3.LUT P0, PT, PT, PT, PT, 0x8, 0x80 ;  /* 0x000000000080781c */ /* 0x000fe40003f0e170 */
[----:B------:R-:W-:-:S11]  /*5150*/  IADD3 R5, PT, PT, R4, -0xc, RZ ;  /* 0xfffffff404057810 */ /* 0x000fd60007ffe0ff */
.L_x_70:
[----:B------:R-:W2:Y:S01]  /*5160*/  LDG.E R8, desc[UR6][R14.64] ;  /* 0x000000060e087981 */ /* 0x000ea2000c1e1900 */
[----:B------:R-:W-:-:S05]  /*5170*/  VIADD R6, R7, 0x1 ;  /* 0x0000000107067836 */ /* 0x000fca0000000000 */
[----:B------:R-:W-:Y:S02]  /*5180*/  I2FP.F32.U32 R6, R6 ;  /* 0x0000000600067245 */ /* 0x000fe40000201000 */
[----:B0-2---:R-:W-:-:S05]  /*5190*/  I2FP.F32.S32 R11, R8 ;  /* 0x00000008000b7245 */ /* 0x005fca0000201400 */
        /* <DEDUP_REMOVED lines=10> */
[----:B------:R-:W2:Y:S02]  /*5240*/  F2I.TRUNC.NTZ R19, R8 ;  /* 0x0000000800137305 */ /* 0x000ea4000020f100 */
[----:B--2---:R2:W-:Y:S04]  /*5250*/  STG.E desc[UR6][R12.64], R19 ;  /* 0x000000130c007986 */ /* 0x0045e8000c101906 */
[----:B------:R-:W0:Y:S01]  /*5260*/  LDG.E R6, desc[UR6][R14.64] ;  /* 0x000000060e067981 */ /* 0x000e22000c1e1900 */
[----:B------:R-:W-:-:S05]  /*5270*/  VIADD R16, R7, 0x3 ;  /* 0x0000000307107836 */ /* 0x000fca0000000000 */
[----:B------:R-:W-:Y:S02]  /*5280*/  I2FP.F32.U32 R16, R16 ;  /* 0x0000001000107245 */ /* 0x000fe40000201000 */
[----:B0-----:R-:W-:-:S05]  /*5290*/  I2FP.F32.S32 R11, R6 ;  /* 0x00000006000b7245 */ /* 0x001fca0000201400 */
        /* <DEDUP_REMOVED lines=13> */
[----:B------:R-:W-:Y:S01]  /*5370*/  VIADD R6, R7, 0x5 ;  /* 0x0000000507067836 */ /* 0x000fe20000000000 */
[----:B------:R-:W-:-:S04]  /*5380*/  LEA R9, R0, R9, 0x2 ;  /* 0x0000000900097211 */ /* 0x000fc800078e10ff */
[----:B------:R-:W-:Y:S02]  /*5390*/  I2FP.F32.U32 R6, R6 ;  /* 0x0000000600067245 */ /* 0x000fe40000201000 */
[----:B0-----:R-:W-:-:S05]  /*53a0*/  I2FP.F32.S32 R11, R16 ;  /* 0x00000010000b7245 */ /* 0x001fca0000201400 */
[----:B------:R-:W-:Y:S01]  /*53b0*/  FFMA R6, R2, R6, R11 ;  /* 0x0000000602067223 */ /* 0x000fe2000000000b */
[----:B------:R-:W-:-:S03]  /*53c0*/  IMAD.WIDE R10, R9, 0x4, R14 ;  /* 0x00000004090a7825 */ /* 0x000fc600078e020e */
[----:B------:R-:W0:Y:S02]  /*53d0*/  F2I.TRUNC.NTZ R17, R6 ;  /* 0x0000000600117305 */ /* 0x000e24000020f100 */
[----:B0-----:R0:W-:Y:S04]  /*53e0*/  STG.E desc[UR6][R10.64], R17 ;  /* 0x000000110a007986 */ /* 0x0011e8000c101906 */
[----:B------:R-:W4:Y:S01]  /*53f0*/  LDG.E R8, desc[UR6][R14.64] ;  /* 0x000000060e087981 */ /* 0x000f22000c1e1900 */
[----:B--2---:R-:W-:-:S05]  /*5400*/  VIADD R12, R7, 0x6 ;  /* 0x00000006070c7836 */ /* 0x004fca0000000000 */
[----:B------:R-:W-:Y:S02]  /*5410*/  I2FP.F32.U32 R12, R12 ;  /* 0x0000000c000c7245 */ /* 0x000fe40000201000 */
[----:B----4-:R-:W-:-:S05]  /*5420*/  I2FP.F32.S32 R13, R8 ;  /* 0x00000008000d7245 */ /* 0x010fca0000201400 */
[----:B------:R-:W-:Y:S01]  /*5430*/  FFMA R8, R2, R12, R13 ;  /* 0x0000000c02087223 */ /* 0x000fe2000000000d */
[----:B------:R-:W-:-:S03]  /*5440*/  IMAD.WIDE R12, R0, 0x4, R10 ;  /* 0x00000004000c7825 */ /* 0x000fc600078e020a */
[----:B------:R-:W2:Y:S02]  /*5450*/  F2I.TRUNC.NTZ R19, R8 ;  /* 0x0000000800137305 */ /* 0x000ea4000020f100 */
[----:B--2---:R2:W-:Y:S04]  /*5460*/  STG.E desc[UR6][R12.64], R19 ;  /* 0x000000130c007986 */ /* 0x0045e8000c101906 */
[----:B------:R-:W0:Y:S01]  /*5470*/  LDG.E R6, desc[UR6][R14.64] ;  /* 0x000000060e067981 */ /* 0x000e22000c1e1900 */
[----:B------:R-:W-:-:S04]  /*5480*/  IADD3 R16, PT, PT, R7, 0x7, RZ ;  /* 0x0000000707107810 */ /* 0x000fc80007ffe0ff */
[----:B------:R-:W-:Y:S02]  /*5490*/  I2FP.F32.U32 R16, R16 ;  /* 0x0000001000107245 */ /* 0x000fe40000201000 */
[----:B0-----:R-:W-:-:S05]  /*54a0*/  I2FP.F32.S32 R11, R6 ;  /* 0x00000006000b7245 */ /* 0x001fca0000201400 */
[----:B------:R-:W-:Y:S01]  /*54b0*/  FFMA R16, R2, R16, R11 ;  /* 0x0000001002107223 */ /* 0x000fe2000000000b */
[----:B------:R-:W-:-:S03]  /*54c0*/  IMAD.WIDE R10, R0, 0x4, R12 ;  /* 0x00000004000a7825 */ /* 0x000fc600078e020c */
[----:B------:R-:W0:Y:S02]  /*54d0*/  F2I.TRUNC.NTZ R17, R16 ;  /* 0x0000001000117305 */ /* 0x000e24000020f100 */
[----:B0-----:R0:W-:Y:S04]  /*54e0*/  STG.E desc[UR6][R10.64], R17 ;  /* 0x000000110a007986 */ /* 0x0011e8000c101906 */
[----:B------:R-:W2:Y:S01]  /*54f0*/  LDG.E R6, desc[UR6][R14.64] ;  /* 0x000000060e067981 */ /* 0x000ea2000c1e1900 */
[----:B------:R-:W-:-:S05]  /*5500*/  VIADD R8, R7, 0x8 ;  /* 0x0000000807087836 */ /* 0x000fca0000000000 */
[----:B------:R-:W-:Y:S02]  /*5510*/  I2FP.F32.U32 R8, R8 ;  /* 0x0000000800087245 */ /* 0x000fe40000201000 */
[----:B--2---:R-:W-:-:S05]  /*5520*/  I2FP.F32.S32 R13, R6 ;  /* 0x00000006000d7245 */ /* 0x004fca0000201400 */
[----:B------:R-:W-:Y:S01]  /*5530*/  FFMA R8, R2, R8, R13 ;  /* 0x0000000802087223 */ /* 0x000fe2000000000d */
[----:B------:R-:W-:-:S03]  /*5540*/  IMAD.WIDE R12, R0, 0x4, R10 ;  /* 0x00000004000c7825 */ /* 0x000fc600078e020a */
[----:B------:R-:W2:Y:S02]  /*5550*/  F2I.TRUNC.NTZ R19, R8 ;  /* 0x0000000800137305 */ /* 0x000ea4000020f100 */
[----:B--2---:R2:W-:Y:S04]  /*5560*/  STG.E desc[UR6][R12.64], R19 ;  /* 0x000000130c007986 */ /* 0x0045e8000c101906 */
[----:B------:R-:W0:Y:S01]  /*5570*/  LDG.E R16, desc[UR6][R14.64] ;  /* 0x000000060e107981 */ /* 0x000e22000c1e1900 */
[----:B------:R-:W-:Y:S01]  /*5580*/  IADD3 R6, PT, PT, R7, 0x9, RZ ;  /* 0x0000000907067810 */ /* 0x000fe20007ffe0ff */
[----:B------:R-:W-:-:S03]  /*5590*/  IMAD R9, R0, 0x4, R9 ;  /* 0x0000000400097824 */ /* 0x000fc600078e0209 */
[----:B------:R-:W-:Y:S02]  /*55a0*/  I2FP.F32.U32 R6, R6 ;  /* 0x0000000600067245 */ /* 0x000fe40000201000 */
[----:B0-----:R-:W-:-:S05]  /*55b0*/  I2FP.F32.S32 R11, R16 ;  /* 0x00000010000b7245 */ /* 0x001fca0000201400 */
[----:B------:R-:W-:Y:S01]  /*55c0*/  FFMA R6, R2, R6, R11 ;  /* 0x0000000602067223 */ /* 0x000fe2000000000b */
[----:B------:R-:W-:-:S03]  /*55d0*/  IMAD.WIDE R10, R9, 0x4, R14 ;  /* 0x00000004090a7825 */ /* 0x000fc600078e020e */
[----:B------:R-:W0:Y:S02]  /*55e0*/  F2I.TRUNC.NTZ R17, R6 ;  /* 0x0000000600117305 */ /* 0x000e24000020f100 */
[----:B0-----:R0:W-:Y:S04]  /*55f0*/  STG.E desc[UR6][R10.64], R17 ;  /* 0x000000110a007986 */ /* 0x0011e8000c101906 */
[----:B------:R-:W4:Y:S01]  /*5600*/  LDG.E R8, desc[UR6][R14.64] ;  /* 0x000000060e087981 */ /* 0x000f22000c1e1900 */
[----:B--2---:R-:W-:-:S04]  /*5610*/  IADD3 R12, PT, PT, R7, 0xa, RZ ;  /* 0x0000000a070c7810 */ /* 0x004fc80007ffe0ff */
[----:B------:R-:W-:Y:S02]  /*5620*/  I2FP.F32.U32 R12, R12 ;  /* 0x0000000c000c7245 */ /* 0x000fe40000201000 */
[----:B----4-:R-:W-:-:S05]  /*5630*/  I2FP.F32.S32 R13, R8 ;  /* 0x00000008000d7245 */ /* 0x010fca0000201400 */
        /* <DEDUP_REMOVED lines=20> */
[----:B------:R-:W4:Y:S01]  /*5780*/  LDG.E R16, desc[UR6][R14.64] ;  /* 0x000000060e107981 */ /* 0x000f22000c1e1900 */
[----:B------:R-:W-:Y:S01]  /*5790*/  VIADD R8, R7, 0xd ;  /* 0x0000000d07087836 */ /* 0x000fe20000000000 */
[----:B0-----:R-:W-:-:S04]  /*57a0*/  LEA R17, R0, R9, 0x2 ;  /* 0x0000000900117211 */ /* 0x001fc800078e10ff */
[----:B------:R-:W-:Y:S02]  /*57b0*/  I2FP.F32.U32 R8, R8 ;  /* 0x0000000800087245 */ /* 0x000fe40000201000 */
[----:B----4-:R-:W-:-:S05]  /*57c0*/  I2FP.F32.S32 R11, R16 ;  /* 0x00000010000b7245 */ /* 0x010fca0000201400 */
[----:B------:R-:W-:Y:S01]  /*57d0*/  FFMA R16, R2, R8, R11 ;  /* 0x0000000802107223 */ /* 0x000fe2000000000b */
[----:B------:R-:W-:-:S03]  /*57e0*/  IMAD.WIDE R8, R17, 0x4, R14 ;  /* 0x0000000411087825 */ /* 0x000fc600078e020e */
[----:B-1----:R-:W0:Y:S02]  /*57f0*/  F2I.TRUNC.NTZ R21, R16 ;  /* 0x0000001000157305 */ /* 0x002e24000020f100 */
[----:B0-----:R0:W-:Y:S04]  /*5800*/  STG.E desc[UR6][R8.64], R21 ;  /* 0x0000001508007986 */ /* 0x0011e8000c101906 */
[----:B------:R-:W4:Y:S01]  /*5810*/  LDG.E R6, desc[UR6][R14.64] ;  /* 0x000000060e067981 */ /* 0x000f22000c1e1900 */
[----:B------:R-:W-:-:S05]  /*5820*/  VIADD R10, R7, 0xe ;  /* 0x0000000e070a7836 */ /* 0x000fca0000000000 */
[----:B------:R-:W-:Y:S02]  /*5830*/  I2FP.F32.U32 R10, R10 ;  /* 0x0000000a000a7245 */ /* 0x000fe40000201000 */
[----:B----4-:R-:W-:-:S05]  /*5840*/  I2FP.F32.S32 R11, R6 ;  /* 0x00000006000b7245 */ /* 0x010fca0000201400 */
[----:B------:R-:W-:Y:S01]  /*5850*/  FFMA R6, R2, R10, R11 ;  /* 0x0000000a02067223 */ /* 0x000fe2000000000b */
[----:B------:R-:W-:-:S03]  /*5860*/  IMAD.WIDE R10, R0, 0x4, R8 ;  /* 0x00000004000a7825 */ /* 0x000fc600078e0208 */
[----:B--2---:R-:W1:Y:S02]  /*5870*/  F2I.TRUNC.NTZ R13, R6 ;  /* 0x00000006000d7305 */ /* 0x004e64000020f100 */
[----:B-1----:R1:W-:Y:S04]  /*5880*/  STG.E desc[UR6][R10.64], R13 ;  /* 0x0000000d0a007986 */ /* 0x0023e8000c101906 */
        /* <DEDUP_REMOVED lines=10> */
[----:B-1----:R-:W-:Y:S02]  /*5930*/  I2FP.F32.U32 R10, R12 ;  /* 0x0000000c000a7245 */ /* 0x002fe40000201000 */
[----:B------:R-:W-:Y:S02]  /*5940*/  ISETP.GE.AND P1, PT, R12, R5, PT ;  /* 0x000000050c00720c */ /* 0x000fe40003f26270 */
[----:B--2---:R-:W-:-:S05]  /*5950*/  I2FP.F32.S32 R7, R6 ;  /* 0x0000000600077245 */ /* 0x004fca0000201400 */
[----:B------:R-:W-:Y:S01]  /*5960*/  FFMA R6, R2, R10, R7 ;  /* 0x0000000a02067223 */ /* 0x000fe20000000007 */
[C---:B------:R-:W-:Y:S01]  /*5970*/  IMAD.WIDE R10, R0.reuse, 0x4, R8 ;  /* 0x00000004000a7825 */ /* 0x040fe200078e0208 */
[----:B------:R-:W-:Y:S02]  /*5980*/  MOV R7, R12 ;  /* 0x0000000c00077202 */ /* 0x000fe40000000f00 */
[----:B------:R-:W1:Y:S01]  /*5990*/  F2I.TRUNC.NTZ R13, R6 ;  /* 0x00000006000d7305 */ /* 0x000e62000020f100 */
[----:B0-----:R-:W-:Y:S01]  /*59a0*/  IMAD R9, R0, 0x4, R17 ;  /* 0x0000000400097824 */ /* 0x001fe200078e0211 */
[----:B-1----:R0:W-:Y:S01]  /*59b0*/  STG.E desc[UR6][R10.64], R13 ;  /* 0x0000000d0a007986 */ /* 0x0021e2000c101906 */
[----:B------:R-:W-:Y:S05]  /*59c0*/  @!P1 BRA `(.L_x_70) ;  /* 0xfffffff400e49947 */ /* 0x000fea000383ffff */
.L_x_69:
[----:B------:R-:W-:-:S04]  /*59d0*/  IADD3 R5, PT, PT, R4, -R7, RZ ;  /* 0x8000000704057210 */ /* 0x000fc80007ffe0ff */
[----:B------:R-:W-:-:S13]  /*59e0*/  ISETP.GT.AND P1, PT, R5, 0x4, PT ;  /* 0x000000040500780c */ /* 0x000fda0003f24270 */
[----:B------:R-:W-:Y:S05]  /*59f0*/  @!P1 BRA `(.L_x_71) ;  /* 0x00000004000c9947 */ /* 0x000fea0003800000 */
[----:B------:R-:W2:Y:S01]  /*5a00*/  LDG.E R6, desc[UR6][R14.64] ;  /* 0x000000060e067981 */ /* 0x000ea2000c1e1900 */
[----:B------:R-:W-:Y:S02]  /*5a10*/  VIADD R5, R7, 0x1 ;  /* 0x0000000107057836 */ /* 0x000fe40000000000 */
[----:B0-----:R-:W-:-:S03]  /*5a20*/  IMAD.WIDE R10, R9, 0x4, R14 ;  /* 0x00000004090a7825 */ /* 0x001fc600078e020e */
[----:B------:R-:W-:Y:S02]  /*5a30*/  I2FP.F32.U32 R8, R5 ;  /* 0x0000000500087245 */ /* 0x000fe40000201000 */
[----:B--2---:R-:W-:-:S05]  /*5a40*/  I2FP.F32.S32 R5, R6 ;  /* 0x0000000600057245 */ /* 0x004fca0000201400 */
[----:B------:R-:W-:-:S06]  /*5a50*/  FFMA R5, R2, R8, R5 ;  /* 0x0000000802057223 */ /* 0x000fcc0000000005 */
        /* <DEDUP_REMOVED lines=11> */
[----:B------:R-:W-:Y:S02]  /*5b10*/  VIADD R16, R7, 0x3 ;  /* 0x0000000307107836 */ /* 0x000fe40000000000 */
[----:B0-----:R-:W-:-:S03]  /*5b20*/  IMAD.WIDE R10, R0, 0x4, R12 ;  /* 0x00000004000a7825 */ /* 0x001fc600078e020c */
[----:B------:R-:W-:Y:S02]  /*5b30*/  I2FP.F32.U32 R16, R16 ;  /* 0x0000001000107245 */ /* 0x000fe40000201000 */
[----:B----4-:R-:W-:-:S05]  /*5b40*/  I2FP.F32.S32 R5, R6 ;  /* 0x0000000600057245 */ /* 0x010fca0000201400 */
        /* <DEDUP_REMOVED lines=16> */
[----:B------:R-:W-:-:S03]  /*5c50*/  LEA R5, R0, R9, 0x2 ;  /* 0x0000000900057211 */ /* 0x000fc600078e10ff */
[----:B------:R-:W0:Y:S02]  /*5c60*/  F2I.TRUNC.NTZ R19, R16 ;  /* 0x0000001000137305 */ /* 0x000e24000020f100 */
[----:B------:R-:W-:-:S05]  /*5c70*/  IMAD.WIDE R8, R5, 0x4, R14 ;  /* 0x0000000405087825 */ /* 0x000fca00078e020e */
[----:B0-----:R0:W-:Y:S04]  /*5c80*/  STG.E desc[UR6][R8.64], R19 ;  /* 0x0000001308007986 */ /* 0x0011e8000c101906 */
[----:B------:R-:W4:Y:S01]  /*5c90*/  LDG.E R6, desc[UR6][R14.64] ;  /* 0x000000060e067981 */ /* 0x000f22000c1e1900 */
[----:B------:R-:W-:-:S05]  /*5ca0*/  VIADD R10, R7, 0x6 ;  /* 0x00000006070a7836 */ /* 0x000fca0000000000 */
[----:B------:R-:W-:Y:S02]  /*5cb0*/  I2FP.F32.U32 R10, R10 ;  /* 0x0000000a000a7245 */ /* 0x000fe40000201000 */
[----:B----4-:R-:W-:-:S05]  /*5cc0*/  I2FP.F32.S32 R11, R6 ;  /* 0x00000006000b7245 */ /* 0x010fca0000201400 */
[----:B------:R-:W-:Y:S01]  /*5cd0*/  FFMA R6, R2, R10, R11 ;  /* 0x0000000a02067223 */ /* 0x000fe2000000000b */
[----:B------:R-:W-:-:S03]  /*5ce0*/  IMAD.WIDE R10, R0, 0x4, R8 ;  /* 0x00000004000a7825 */ /* 0x000fc600078e0208 */
[----:B--2---:R-:W2:Y:S02]  /*5cf0*/  F2I.TRUNC.NTZ R17, R6 ;  /* 0x0000000600117305 */ /* 0x004ea4000020f100 */
        /* <DEDUP_REMOVED lines=10> */
[----:B------:R-:W-:Y:S01]  /*5da0*/  VIADD R7, R7, 0x8 ;  /* 0x0000000807077836 */ /* 0x000fe20000000000 */
[----:B------:R-:W-:Y:S02]  /*5db0*/  PLOP3.LUT P0, PT, PT, PT, PT, 0x8, 0x80 ;  /* 0x000000000080781c */ /* 0x000fe40003f0e170 */
[----:B------:R-:W-:-:S02]  /*5dc0*/  LEA R9, R0, R5, 0x2 ;  /* 0x0000000500097211 */ /* 0x000fc400078e10ff */
[----:B------:R-:W-:Y:S02]  /*5dd0*/  I2FP.F32.U32 R8, R7 ;  /* 0x0000000700087245 */ /* 0x000fe40000201000 */
[----:B--2---:R-:W-:-:S05]  /*5de0*/  I2FP.F32.S32 R11, R6 ;  /* 0x00000006000b7245 */ /* 0x004fca0000201400 */
[----:B------:R-:W-:Y:S01]  /*5df0*/  FFMA R8, R2, R8, R11 ;  /* 0x0000000802087223 */ /* 0x000fe2000000000b */
[----:B------:R-:W-:-:S03]  /*5e00*/  IMAD.WIDE R10, R0, 0x4, R12 ;  /* 0x00000004000a7825 */ /* 0x000fc600078e020c */
[----:B------:R-:W0:Y:S02]  /*5e10*/  F2I.TRUNC.NTZ R17, R8 ;  /* 0x0000000800117305 */ /* 0x000e24000020f100 */
[----:B0-----:R4:W-:Y:S02]  /*5e20*/  STG.E desc[UR6][R10.64], R17 ;  /* 0x000000110a007986 */ /* 0x0019e4000c101906 */
.L_x_71:
[----:B------:R-:W-:-:S13]  /*5e30*/  ISETP.NE.OR P0, PT, R7, R4, P0 ;  /* 0x000000040700720c */ /* 0x000fda0000705670 */
[----:B------:R-:W-:Y:S05]  /*5e40*/  @!P0 BRA `(.L_x_72) ;  /* 0x00000000008c8947 */ /* 0x000fea0003800000 */
.L_x_68:
[----:B0-----:R-:W2:Y:S01]  /*5e50*/  LDG.E R5, desc[UR6][R14.64] ;  /* 0x000000060e057981 */ /* 0x001ea2000c1e1900 */
[----:B------:R-:W-:Y:S02]  /*5e60*/  VIADD R6, R7, 0x1 ;  /* 0x0000000107067836 */ /* 0x000fe40000000000 */
[----:B0---4-:R-:W-:-:S03]  /*5e70*/  IMAD.WIDE R10, R9, 0x4, R14 ;  /* 0x00000004090a7825 */ /* 0x011fc600078e020e */
        /* <DEDUP_REMOVED lines=22> */
[----:B------:R-:W-:Y:S01]  /*5fe0*/  IADD3 R7, PT, PT, R7, 0x4, RZ ;  /* 0x0000000407077810 */ /* 0x000fe20007ffe0ff */
[----:B------:R-:W-:-:S03]  /*5ff0*/  IMAD R9, R0, 0x4, R9 ;  /* 0x0000000400097824 */ /* 0x000fc600078e0209 */
[----:B------:R-:W-:Y:S02]  /*6000*/  I2FP.F32.U32 R8, R7 ;  /* 0x0000000700087245 */ /* 0x000fe40000201000 */
[----:B------:R-:W-:Y:S02]  /*6010*/  ISETP.NE.AND P0, PT, R7, R4, PT ;  /* 0x000000040700720c */ /* 0x000fe40003f05270 */
[----:B--2---:R-:W-:-:S05]  /*6020*/  I2FP.F32.S32 R13, R6 ;  /* 0x00000006000d7245 */ /* 0x004fca0000201400 */
[----:B------:R-:W-:Y:S01]  /*6030*/  FFMA R6, R2, R8, R13 ;  /* 0x0000000802067223 */ /* 0x000fe2000000000d */
[----:B------:R-:W-:-:S03]  /*6040*/  IMAD.WIDE R12, R0, 0x4, R10 ;  /* 0x00000004000c7825 */ /* 0x000fc600078e020a */
[----:B------:R-:W2:Y:S02]  /*6050*/  F2I.TRUNC.NTZ R17, R6 ;  /* 0x0000000600117305 */ /* 0x000ea4000020f100 */
[----:B--2---:R0:W-:Y:S01]  /*6060*/  STG.E desc[UR6][R12.64], R17 ;  /* 0x000000110c007986 */ /* 0x0041e2000c101906 */
[----:B------:R-:W-:Y:S05]  /*6070*/  @P0 BRA `(.L_x_68) ;  /* 0xfffffffc00740947 */ /* 0x000fea000383ffff */
.L_x_72:
[----:B------:R-:W-:-:S07]  /*6080*/  IADD3 R7, PT, PT, R7, 0x1, RZ ;  /* 0x0000000107077810 */ /* 0x000fce0007ffe0ff */
.L_x_67:
[----:B------:R-:W-:-:S13]  /*6090*/  ISETP.NE.AND P0, PT, R3, RZ, PT ;  /* 0x000000ff0300720c */ /* 0x000fda0003f05270 */
[----:B------:R-:W-:Y:S05]  /*60a0*/  @!P0 EXIT ;  /* 0x000000000000894d */ /* 0x000fea0003800000 */
[----:B------:R-:W-:Y:S02]  /*60b0*/  IMAD.MOV R6, RZ, RZ, -R3 ;  /* 0x000000ffff067224 */ /* 0x000fe400078e0a03 */
[----:B------:R-:W-:-:S07]  /*60c0*/  IMAD R3, R0, R7, RZ ;  /* 0x0000000700037224 */ /* 0x000fce00078e02ff */
.L_x_73:
[----:B--2---:R-:W0:Y:S01]  /*60d0*/  LDG.E R4, desc[UR6][R14.64] ;  /* 0x000000060e047981 */ /* 0x004e22000c1e1900 */
[----:B------:R-:W-:Y:S01]  /*60e0*/  I2FP.F32.U32 R8, R7 ;  /* 0x0000000700087245 */ /* 0x000fe20000201000 */
[----:B------:R-:W-:Y:S01]  /*60f0*/  VIADD R7, R7, 0x1 ;  /* 0x0000000107077836 */ /* 0x000fe20000000000 */
[----:B------:R-:W-:-:S04]  /*6100*/  IADD3 R6, PT, PT, R6, 0x1, RZ ;  /* 0x0000000106067810 */ /* 0x000fc80007ffe0ff */
[----:B------:R-:W-:Y:S02]  /*6110*/  ISETP.NE.AND P0, PT, R6, RZ, PT ;  /* 0x000000ff0600720c */ /* 0x000fe40003f05270 */
[----:B0-----:R-:W-:-:S05]  /*6120*/  I2FP.F32.S32 R5, R4 ;  /* 0x0000000400057245 */ /* 0x001fca0000201400 */
[----:B------:R-:W-:Y:S01]  /*6130*/  FFMA R8, R2, R8, R5 ;  /* 0x0000000802087223 */ /* 0x000fe20000000005 */
[----:B------:R-:W-:Y:S01]  /*6140*/  IMAD.WIDE R4, R3, 0x4, R14 ;  /* 0x0000000403047825 */ /* 0x000fe200078e020e */
[----:B------:R-:W-:Y:S02]  /*6150*/  IADD3 R3, PT, PT, R0, R3, RZ ;  /* 0x0000000300037210 */ /* 0x000fe40007ffe0ff */
[----:B------:R-:W0:Y:S02]  /*6160*/  F2I.TRUNC.NTZ R9, R8 ;  /* 0x0000000800097305 */ /* 0x000e24000020f100 */
[----:B0-----:R2:W-:Y:S01]  /*6170*/  STG.E desc[UR6][R4.64], R9 ;  /* 0x0000000904007986 */ /* 0x0015e2000c101906 */
[----:B------:R-:W-:Y:S05]  /*6180*/  @P0 BRA `(.L_x_73) ;  /* 0xfffffffc00d00947 */ /* 0x000fea000383ffff */
[----:B------:R-:W-:Y:S05]  /*6190*/  EXIT ;  /* 0x000000000000794d */ /* 0x000fea0003800000 */
        .weak           $__internal_0_$__cuda_sm3x_div_rn_noftz_f32_slowpath
        .type           $__internal_0_$__cuda_sm3x_div_rn_noftz_f32_slowpath,@function
        .size           $__internal_0_$__cuda_sm3x_div_rn_noftz_f32_slowpath,(.L_x_138 - $__internal_0_$__cuda_sm3x_div_rn_noftz_f32_slowpath)
$__internal_0_$__cuda_sm3x_div_rn_noftz_f32_slowpath:
[----:B------:R-:W-:Y:S02]  /*61a0*/  SHF.R.U32.HI R18, RZ, 0x17, R6 ;  /* 0x00000017ff127819 */ /* 0x000fe40000011606 */
[----:B------:R-:W-:Y:S02]  /*61b0*/  SHF.R.U32.HI R19, RZ, 0x17, R5 ;  /* 0x00000017ff137819 */ /* 0x000fe40000011605 */
[----:B------:R-:W-:Y:S02]  /*61c0*/  LOP3.LUT R18, R18, 0xff, RZ, 0xc0, !PT ;  /* 0x000000ff12127812 */ /* 0x000fe400078ec0ff */
[----:B------:R-:W-:-:S03]  /*61d0*/  LOP3.LUT R19, R19, 0xff, RZ, 0xc0, !PT ;  /* 0x000000ff13137812 */ /* 0x000fc600078ec0ff */
[----:B------:R-:W-:Y:S01]  /*61e0*/  VIADD R24, R18, 0xffffffff ;  /* 0xffffffff12187836 */ /* 0x000fe20000000000 */
[----:B------:R-:W-:-:S04]  /*61f0*/  IADD3 R23, PT, PT, R19, -0x1, RZ ;  /* 0xffffffff13177810 */ /* 0x000fc80007ffe0ff */
[----:B------:R-:W-:-:S04]  /*6200*/  ISETP.GT.U32.AND P0, PT, R24, 0xfd, PT ;  /* 0x000000fd1800780c */ /* 0x000fc80003f04070 */
[----:B------:R-:W-:-:S13]  /*6210*/  ISETP.GT.U32.OR P0, PT, R23, 0xfd, P0 ;  /* 0x000000fd1700780c */ /* 0x000fda0000704470 */
[----:B------:R-:W-:Y:S01]  /*6220*/  @!P0 IMAD.MOV.U32 R9, RZ, RZ, RZ ;  /* 0x000000ffff098224 */ /* 0x000fe200078e00ff */
[----:B------:R-:W-:Y:S06]  /*6230*/  @!P0 BRA `(.L_x_74) ;  /* 0x00000000005c8947 */ /* 0x000fec0003800000 */
[----:B------:R-:W-:Y:S02]  /*6240*/  FSETP.GTU.FTZ.AND P0, PT, |R5|, +INF , PT ;  /* 0x7f8000000500780b */ /* 0x000fe40003f1c200 */
[----:B------:R-:W-:-:S04]  /*6250*/  FSETP.GTU.FTZ.AND P1, PT, |R6|, +INF , PT ;  /* 0x7f8000000600780b */ /* 0x000fc80003f3c200 */
[----:B------:R-:W-:-:S13]  /*6260*/  PLOP3.LUT P0, PT, P0, P1, PT, 0xf8, 0x8f ;  /* 0x00000000008f781c */ /* 0x000fda0000703f70 */
[----:B------:R-:W-:Y:S05]  /*6270*/  @P0 BRA `(.L_x_75) ;  /* 0x0000000400440947 */ /* 0x000fea0003800000 */
[----:B------:R-:W-:-:S13]  /*6280*/  LOP3.LUT P0, RZ, R6, 0x7fffffff, R5, 0xc8, !PT ;  /* 0x7fffffff06ff7812 */ /* 0x000fda000780c805 */
[----:B------:R-:W-:Y:S05]  /*6290*/  @!P0 BRA `(.L_x_76) ;  /* 0x0000000400348947 */ /* 0x000fea0003800000 */
[C---:B------:R-:W-:Y:S02]  /*62a0*/  FSETP.NEU.FTZ.AND P1, PT, |R5|.reuse, +INF , PT ;  /* 0x7f8000000500780b */ /* 0x040fe40003f3d200 */
[----:B------:R-:W-:Y:S02]  /*62b0*/  FSETP.NEU.FTZ.AND P3, PT, |R6|, +INF , PT ;  /* 0x7f8000000600780b */ /* 0x000fe40003f7d200 */
[----:B------:R-:W-:-:S11]  /*62c0*/  FSETP.NEU.FTZ.AND P0, PT, |R5|, +INF , PT ;  /* 0x7f8000000500780b */ /* 0x000fd60003f1d200 */
[----:B------:R-:W-:Y:S05]  /*62d0*/  @!P3 BRA !P1, `(.L_x_76) ;  /* 0x000000040024b947 */ /* 0x000fea0004800000 */
[----:B------:R-:W-:-:S04]  /*62e0*/  LOP3.LUT P1, RZ, R5, 0x7fffffff, RZ, 0xc0, !PT ;  /* 0x7fffffff05ff7812 */ /* 0x000fc8000782c0ff */
[----:B------:R-:W-:-:S13]  /*62f0*/  PLOP3.LUT P1, PT, P3, P1, PT, 0x2f, 0xf2 ;  /* 0x0000000000f2781c */ /* 0x000fda0001f22577 */
[----:B------:R-:W-:Y:S05]  /*6300*/  @P1 BRA `(.L_x_77) ;  /* 0x0000000400101947 */ /* 0x000fea0003800000 */
[----:B------:R-:W-:-:S04]  /*6310*/  LOP3.LUT P1, RZ, R6, 0x7fffffff, RZ, 0xc0, !PT ;  /* 0x7fffffff06ff7812 */ /* 0x000fc8000782c0ff */
[----:B------:R-:W-:-:S13]  /*6320*/  PLOP3.LUT P0, PT, P0, P1, PT, 0x2f, 0xf2 ;  /* 0x0000000000f2781c */ /* 0x000fda0000702577 */
[----:B------:R-:W-:Y:S05]  /*6330*/  @P0 BRA `(.L_x_78) ;  /* 0x0000000000f80947 */ /* 0x000fea0003800000 */
[----:B------:R-:W-:Y:S02]  /*6340*/  ISETP.GE.AND P0, PT, R23, RZ, PT ;  /* 0x000000ff1700720c */ /* 0x000fe40003f06270 */
[----:B------:R-:W-:-:S11]  /*6350*/  ISETP.GE.AND P1, PT, R24, RZ, PT ;  /* 0x000000ff1800720c */ /* 0x000fd60003f26270 */
[----:B------:R-:W-:Y:S01]  /*6360*/  @P0 MOV R9, RZ ;  /* 0x000000ff00090202 */ /* 0x000fe20000000f00 */
[----:B------:R-:W-:Y:S02]  /*6370*/  @!P0 IMAD.MOV.U32 R9, RZ, RZ, -0x40 ;  /* 0xffffffc0ff098424 */ /* 0x000fe400078e00ff */
[----:B------:R-:W-:Y:S01]  /*6380*/  @!P0 FFMA R5, R5, 1.84467440737095516160e+19, RZ ;  /* 0x5f80000005058823 */ /* 0x000fe200000000ff */
[----:B------:R-:W-:Y:S02]  /*6390*/  @!P1 FFMA R6, R6, 1.84467440737095516160e+19, RZ ;  /* 0x5f80000006069823 */ /* 0x000fe400000000ff */
[----:B------:R-:W-:-:S07]  /*63a0*/  @!P1 IADD3 R9, PT, PT, R9, 0x40, RZ ;  /* 0x0000004009099810 */ /* 0x000fce0007ffe0ff */
.L_x_74:
[----:B------:R-:W-:Y:S02]  /*63b0*/  LEA R23, R18, 0xc0800000, 0x17 ;  /* 0xc080000012177811 */ /* 0x000fe400078eb8ff */
[----:B------:R-:W-:-:S03]  /*63c0*/  IADD3 R19, PT, PT, R19, -0x7f, RZ ;  /* 0xffffff8113137810 */ /* 0x000fc60007ffe0ff */
[----:B------:R-:W-:Y:S02]  /*63d0*/  IMAD.IADD R25, R6, 0x1, -R23 ;  /* 0x0000000106197824 */ /* 0x000fe400078e0a17 */
[----:B------:R-:W-:Y:S02]  /*63e0*/  IMAD R5, R19, -0x800000, R5 ;  /* 0xff80000013057824 */ /* 0x000fe400078e0205 */
[----:B------:R-:W0:Y:S01]  /*63f0*/  MUFU.RCP R23, R25 ;  /* 0x0000001900177308 */ /* 0x000e220000001000 */
[----:B------:R-:W-:-:S04]  /*6400*/  FADD.FTZ R24, -R25, -RZ ;  /* 0x800000ff19187221 */ /* 0x000fc80000010100 */
[----:B0-----:R-:W-:-:S04]  /*6410*/  FFMA R6, R23, R24, 1 ;  /* 0x3f80000017067423 */ /* 0x001fc80000000018 */
[----:B------:R-:W-:-:S04]  /*6420*/  FFMA R6, R23, R6, R23 ;  /* 0x0000000617067223 */ /* 0x000fc80000000017 */
[----:B------:R-:W-:-:S04]  /*6430*/  FFMA R23, R5, R6, RZ ;  /* 0x0000000605177223 */ /* 0x000fc800000000ff */
[----:B------:R-:W-:-:S04]  /*6440*/  FFMA R26, R24, R23, R5 ;  /* 0x00000017181a7223 */ /* 0x000fc80000000005 */
[----:B------:R-:W-:Y:S01]  /*6450*/  FFMA R23, R6, R26, R23 ;  /* 0x0000001a06177223 */ /* 0x000fe20000000017 */
[----:B------:R-:W-:-:S03]  /*6460*/  IADD3 R26, PT, PT, R19, 0x7f, -R18 ;  /* 0x0000007f131a7810 */ /* 0x000fc60007ffe812 */
[----:B------:R-:W-:Y:S02]  /*6470*/  FFMA R24, R24, R23, R5 ;  /* 0x0000001718187223 */ /* 0x000fe40000000005 */
[----:B------:R-:W-:Y:S02]  /*6480*/  IMAD.IADD R26, R26, 0x1, R9 ;  /* 0x000000011a1a7824 */ /* 0x000fe400078e0209 */
[----:B------:R-:W-:-:S05]  /*6490*/  FFMA R5, R6, R24, R23 ;  /* 0x0000001806057223 */ /* 0x000fca0000000017 */
[----:B------:R-:W-:-:S04]  /*64a0*/  SHF.R.U32.HI R18, RZ, 0x17, R5 ;  /* 0x00000017ff127819 */ /* 0x000fc80000011605 */
[----:B------:R-:W-:-:S04]  /*64b0*/  LOP3.LUT R18, R18, 0xff, RZ, 0xc0, !PT ;  /* 0x000000ff12127812 */ /* 0x000fc800078ec0ff */
[----:B------:R-:W-:-:S05]  /*64c0*/  IADD3 R18, PT, PT, R18, R26, RZ ;  /* 0x0000001a12127210 */ /* 0x000fca0007ffe0ff */
[----:B------:R-:W-:-:S05]  /*64d0*/  VIADD R9, R18, 0xffffffff ;  /* 0xffffffff12097836 */ /* 0x000fca0000000000 */
[----:B------:R-:W-:-:S13]  /*64e0*/  ISETP.GE.U32.AND P0, PT, R9, 0xfe, PT ;  /* 0x000000fe0900780c */ /* 0x000fda0003f06070 */
[----:B------:R-:W-:Y:S05]  /*64f0*/  @!P0 BRA `(.L_x_79) ;  /* 0x0000000000808947 */ /* 0x000fea0003800000 */
[----:B------:R-:W-:-:S13]  /*6500*/  ISETP.GT.AND P0, PT, R18, 0xfe, PT ;  /* 0x000000fe1200780c */ /* 0x000fda0003f04270 */
[----:B------:R-:W-:Y:S05]  /*6510*/  @P0 BRA `(.L_x_80) ;  /* 0x00000000006c0947 */ /* 0x000fea0003800000 */
[----:B------:R-:W-:-:S13]  /*6520*/  ISETP.GE.AND P0, PT, R18, 0x1, PT ;  /* 0x000000011200780c */ /* 0x000fda0003f06270 */
[----:B------:R-:W-:Y:S05]  /*6530*/  @P0 BRA `(.L_x_81) ;  /* 0x0000000000980947 */ /* 0x000fea0003800000 */
[----:B------:R-:W-:Y:S02]  /*6540*/  ISETP.GE.AND P0, PT, R18, -0x18, PT ;  /* 0xffffffe81200780c */ /* 0x000fe40003f06270 */
[----:B------:R-:W-:-:S11]  /*6550*/  LOP3.LUT R5, R5, 0x80000000, RZ, 0xc0, !PT ;  /* 0x8000000005057812 */ /* 0x000fd600078ec0ff */
[----:B------:R-:W-:Y:S05]  /*6560*/  @!P0 BRA `(.L_x_81) ;  /* 0x00000000008c8947 */ /* 0x000fea0003800000 */
[-CC-:B------:R-:W-:Y:S01]  /*6570*/  FFMA.RZ R9, R6, R24.reuse, R23.reuse ;  /* 0x0000001806097223 */ /* 0x180fe2000000c017 */
[C---:B------:R-:W-:Y:S02]  /*6580*/  ISETP.NE.AND P3, PT, R18.reuse, RZ, PT ;  /* 0x000000ff1200720c */ /* 0x040fe40003f65270 */
[----:B------:R-:W-:Y:S02]  /*6590*/  ISETP.NE.AND P1, PT, R18, RZ, PT ;  /* 0x000000ff1200720c */ /* 0x000fe40003f25270 */
[----:B------:R-:W-:Y:S01]  /*65a0*/  LOP3.LUT R19, R9, 0x7fffff, RZ, 0xc0, !PT ;  /* 0x007fffff09137812 */ /* 0x000fe200078ec0ff */
[CCC-:B------:R-:W-:Y:S01]  /*65b0*/  FFMA.RP R9, R6.reuse, R24.reuse, R23.reuse ;  /* 0x0000001806097223 */ /* 0x1c0fe20000008017 */
[----:B------:R-:W-:Y:S01]  /*65c0*/  FFMA.RM R6, R6, R24, R23 ;  /* 0x0000001806067223 */ /* 0x000fe20000004017 */
[----:B------:R-:W-:Y:S01]  /*65d0*/  IADD3 R24, PT, PT, R18, 0x20, RZ ;  /* 0x0000002012187810 */ /* 0x000fe20007ffe0ff */
[----:B------:R-:W-:Y:S01]  /*65e0*/  IMAD.MOV R18, RZ, RZ, -R18 ;  /* 0x000000ffff127224 */ /* 0x000fe200078e0a12 */
[----:B------:R-:W-:-:S02]  /*65f0*/  LOP3.LUT R19, R19, 0x800000, RZ, 0xfc, !PT ;  /* 0x0080000013137812 */ /* 0x000fc400078efcff */
[----:B------:R-:W-:Y:S02]  /*6600*/  FSETP.NEU.FTZ.AND P0, PT, R9, R6, PT ;  /* 0x000000060900720b */ /* 0x000fe40003f1d000 */
[----:B------:R-:W-:Y:S02]  /*6610*/  SHF.L.U32 R24, R19, R24, RZ ;  /* 0x0000001813187219 */ /* 0x000fe400000006ff */
[----:B------:R-:W-:Y:S02]  /*6620*/  SEL R6, R18, RZ, P3 ;  /* 0x000000ff12067207 */ /* 0x000fe40001800000 */
[----:B------:R-:W-:Y:S02]  /*6630*/  ISETP.NE.AND P1, PT, R24, RZ, P1 ;  /* 0x000000ff1800720c */ /* 0x000fe40000f25270 */
[----:B------:R-:W-:Y:S02]  /*6640*/  SHF.R.U32.HI R6, RZ, R6, R19 ;  /* 0x00000006ff067219 */ /* 0x000fe40000011613 */
[----:B------:R-:W-:-:S02]  /*6650*/  PLOP3.LUT P0, PT, P0, P1, PT, 0xf8, 0x8f ;  /* 0x00000000008f781c */ /* 0x000fc40000703f70 */
[----:B------:R-:W-:Y:S02]  /*6660*/  SHF.R.U32.HI R18, RZ, 0x1, R6 ;  /* 0x00000001ff127819 */ /* 0x000fe40000011606 */
[----:B------:R-:W-:-:S04]  /*6670*/  SEL R9, RZ, 0x1, !P0 ;  /* 0x00000001ff097807 */ /* 0x000fc80004000000 */
[----:B------:R-:W-:-:S04]  /*6680*/  LOP3.LUT R9, R9, 0x1, R18, 0xf8, !PT ;  /* 0x0000000109097812 */ /* 0x000fc800078ef812 */
[----:B------:R-:W-:-:S04]  /*6690*/  LOP3.LUT R9, R9, R6, RZ, 0xc0, !PT ;  /* 0x0000000609097212 */ /* 0x000fc800078ec0ff */
[----:B------:R-:W-:-:S04]  /*66a0*/  IADD3 R18, PT, PT, R18, R9, RZ ;  /* 0x0000000912127210 */ /* 0x000fc80007ffe0ff */
[----:B------:R-:W-:Y:S01]  /*66b0*/  LOP3.LUT R5, R18, R5, RZ, 0xfc, !PT ;  /* 0x0000000512057212 */ /* 0x000fe200078efcff */
[----:B------:R-:W-:Y:S06]  /*66c0*/  BRA `(.L_x_81) ;  /* 0x0000000000347947 */ /* 0x000fec0003800000 */
.L_x_80:
[----:B------:R-:W-:-:S04]  /*66d0*/  LOP3.LUT R5, R5, 0x80000000, RZ, 0xc0, !PT ;  /* 0x8000000005057812 */ /* 0x000fc800078ec0ff */
[----:B------:R-:W-:Y:S01]  /*66e0*/  LOP3.LUT R5, R5, 0x7f800000, RZ, 0xfc, !PT ;  /* 0x7f80000005057812 */ /* 0x000fe200078efcff */
[----:B------:R-:W-:Y:S06]  /*66f0*/  BRA `(.L_x_81) ;  /* 0x0000000000287947 */ /* 0x000fec0003800000 */
.L_x_79:
[----:B------:R-:W-:Y:S01]  /*6700*/  IMAD R5, R26, 0x800000, R5 ;  /* 0x008000001a057824 */ /* 0x000fe200078e0205 */
[----:B------:R-:W-:Y:S06]  /*6710*/  BRA `(.L_x_81) ;  /* 0x0000000000207947 */ /* 0x000fec0003800000 */
.L_x_78:
[----:B------:R-:W-:-:S04]  /*6720*/  LOP3.LUT R5, R6, 0x80000000, R5, 0x48, !PT ;  /* 0x8000000006057812 */ /* 0x000fc800078e4805 */
[----:B------:R-:W-:Y:S01]  /*6730*/  LOP3.LUT R5, R5, 0x7f800000, RZ, 0xfc, !PT ;  /* 0x7f80000005057812 */ /* 0x000fe200078efcff */
[----:B------:R-:W-:Y:S06]  /*6740*/  BRA `(.L_x_81) ;  /* 0x0000000000147947 */ /* 0x000fec0003800000 */
.L_x_77:
[----:B------:R-:W-:Y:S01]  /*6750*/  LOP3.LUT R5, R6, 0x80000000, R5, 0x48, !PT ;  /* 0x8000000006057812 */ /* 0x000fe200078e4805 */
[----:B------:R-:W-:Y:S06]  /*6760*/  BRA `(.L_x_81) ;  /* 0x00000000000c7947 */ /* 0x000fec0003800000 */
.L_x_76:
[----:B------:R-:W0:Y:S01]  /*6770*/  MUFU.RSQ R5, -QNAN ;  /* 0xffc0000000057908 */ /* 0x000e220000001400 */
[----:B------:R-:W-:Y:S05]  /*6780*/  BRA `(.L_x_81) ;  /* 0x0000000000047947 */ /* 0x000fea0003800000 */
.L_x_75:
[----:B------:R-:W-:-:S07]  /*6790*/  FADD.FTZ R5, R5, R6 ;  /* 0x0000000605057221 */ /* 0x000fce0000010000 */
.L_x_81:
[----:B------:R-:W-:Y:S02]  /*67a0*/  HFMA2 R19, -RZ, RZ, 0, 0 ;  /* 0x00000000ff137431 */ /* 0x000fe400000001ff */
[----:B------:R-:W-:Y:S01]  /*67b0*/  IMAD.MOV.U32 R18, RZ, RZ, R20 ;  /* 0x000000ffff127224 */ /* 0x000fe200078e0014 */
[----:B0-----:R-:W-:-:S03]  /*67c0*/  MOV R9, R5 ;  /* 0x0000000500097202 */ /* 0x001fc60000000f00 */
[----:B------:R-:W-:Y:S05]  /*67d0*/  RET.REL.NODEC R18 `(medianKernelInterpolate) ;  /* 0xffffff9812087950 */ /* 0x000fea0003c3ffff */
.L_x_82:
[----:B------:R-:W-:-:S00]  /*67e0*/  BRA `(.L_x_82) ;  /* 0xfffffffc00fc7947 */ /* 0x000fc0000383ffff */
[----:B------:R-:W-:-:S00]  /*67f0*/  NOP ;  /* 0x0000000000007918 */ /* 0x000fc00000000000 */
        /* <DEDUP_REMOVED lines=8> */
.L_x_138:


//--------------------- .text.medianKernel        --------------------------
	.section	.text.medianKernel,"ax",@progbits
	.align	128
        .global         medianKernel
        .type           medianKernel,@function
        .size           medianKernel,(.L_x_139 - medianKernel)
        .other          medianKernel,@"STO_CUDA_ENTRY STV_DEFAULT"
medianKernel:
.text.medianKernel:
        /* <DEDUP_REMOVED lines=13> */
[----:B------:R-:W-:Y:S02]  /*00d0*/  IMAD.HI.U32 R3, R3, R9, R2 ;  /* 0x0000000903037227 */ /* 0x000fe400078e0002 */
[----:B------:R-:W2:Y:S01]  /*00e0*/  S2R R9, SR_CTAID.X ;  /* 0x0000000000097919 */ /* 0x000ea20000002500 */
[----:B------:R-:W2:Y:S03]  /*00f0*/  LDC R2, c[0x0][0x370] ;  /* 0x0000dc00ff027b82 */ /* 0x000ea60000000800 */
[----:B------:R-:W-:-:S04]  /*0100*/  IMAD.HI.U32 R20, R3, R4, RZ ;  /* 0x0000000403147227 */ /* 0x000fc800078e00ff */
[----:B------:R-:W-:-:S04]  /*0110*/  IMAD.MOV R0, RZ, RZ, -R20 ;  /* 0x000000ffff007224 */ /* 0x000fc800078e0a14 */
[----:B------:R-:W-:-:S05]  /*0120*/  IMAD R0, R5, R0, R4 ;  /* 0x0000000005007224 */ /* 0x000fca00078e0204 */
[----:B------:R-:W-:-:S13]  /*0130*/  ISETP.GT.U32.AND P1, PT, R5, R0, PT ;  /* 0x000000000500720c */ /* 0x000fda0003f24070 */
[----:B------:R-:W-:Y:S01]  /*0140*/  @!P1 IMAD.IADD R0, R0, 0x1, -R5 ;  /* 0x0000000100009824 */ /* 0x000fe200078e0a05 */
[----:B------:R-:W-:Y:S01]  /*0150*/  @!P1 IADD3 R20, PT, PT, R20, 0x1, RZ ;  /* 0x0000000114149810 */ /* 0x000fe20007ffe0ff */
[----:B--2---:R-:W-:Y:S01]  /*0160*/  IMAD R9, R2, UR4, R9 ;  /* 0x0000000402097c24 */ /* 0x004fe2000f8e0209 */
[----:B------:R-:W-:Y:S02]  /*0170*/  ISETP.NE.AND P1, PT, R7, RZ, PT ;  /* 0x000000ff0700720c */ /* 0x000fe40003f25270 */
[----:B------:R-:W-:Y:S02]  /*0180*/  ISETP.GE.U32.AND P0, PT, R0, R5, PT ;  /* 0x000000050000720c */ /* 0x000fe40003f06070 */
[----:B------:R-:W-:-:S04]  /*0190*/  LOP3.LUT R0, R6, R7, RZ, 0x3c, !PT ;  /* 0x0000000706007212 */ /* 0x000fc800078e3cff */
[----:B------:R-:W-:-:S07]  /*01a0*/  ISETP.GE.AND P2, PT, R0, RZ, PT ;  /* 0x000000ff0000720c */ /* 0x000fce0003f46270 */
        /* <DEDUP_REMOVED lines=25> */
.L_x_89:
        /* <DEDUP_REMOVED lines=17> */
[----:B------:R-:W-:Y:S05]  /*0450*/  CALL.REL.NOINC `($__internal_1_$__cuda_sm3x_div_rn_noftz_f32_slowpath) ;  /* 0x0000002000dc7944 */ /* 0x000fea0003c00000 */
[----:B------:R-:W-:-:S07]  /*0460*/  IMAD.MOV.U32 R3, RZ, RZ, R11 ;  /* 0x000000ffff037224 */ /* 0x000fce00078e000b */
.L_x_85:
        /* <DEDUP_REMOVED lines=13> */
[----:B------:R-:W-:Y:S05]  /*0540*/  CALL.REL.NOINC `($__internal_1_$__cuda_sm3x_div_rn_noftz_f32_slowpath) ;  /* 0x0000002000a07944 */ /* 0x000fea0003c00000 */
.L_x_86:
        /* <DEDUP_REMOVED lines=13> */
[----:B------:R-:W-:Y:S05]  /*0620*/  CALL.REL.NOINC `($__internal_1_$__cuda_sm3x_div_rn_noftz_f32_slowpath) ;  /* 0x0000002000687944 */ /* 0x000fea0003c00000 */
[----:B------:R-:W-:-:S07]  /*0630*/  IMAD.MOV.U32 R3, RZ, RZ, R11 ;  /* 0x000000ffff037224 */ /* 0x000fce00078e000b */
.L_x_87:
        /* <DEDUP_REMOVED lines=14> */
.L_x_88:
[----:B------:R2:W-:Y:S01]  /*0720*/  STG.E desc[UR6][R18.64+0xc], R11 ;  /* 0x00000c0b12007986 */ /* 0x0005e2000c101906 */
[----:B------:R-:W-:Y:S05]  /*0730*/  @P2 BRA `(.L_x_89) ;  /* 0xfffffffc00002947 */ /* 0x000fea000383ffff */
[----:B------:R-:W-:-:S07]  /*0740*/  IADD3 R25, PT, PT, R10, R25, RZ ;  /* 0x000000190a197210 */ /* 0x000fce0007ffe0ff */
.L_x_84:
[----:B------:R-:W-:-:S13]  /*0750*/  ISETP.NE.AND P0, PT, R4, RZ, PT ;  /* 0x000000ff0400720c */ /* 0x000fda0003f05270 */
[----:B------:R-:W-:Y:S05]  /*0760*/  @!P0 BRA `(.L_x_83) ;  /* 0x00000000005c8947 */ /* 0x000fea0003800000 */
[----:B------:R-:W0:Y:S01]  /*0770*/  LDC.64 R14, c[0x0][0x398] ;  /* 0x0000e600ff0e7b82 */ /* 0x000e220000000a00 */
[----:B------:R-:W-:-:S07]  /*0780*/  UMOV UR4, URZ ;  /* 0x000000ff00047c82 */ /* 0x000fce0008000000 */
[----:B------:R-:W1:Y:S02]  /*0790*/  LDC.64 R12, c[0x0][0x3a8] ;  /* 0x0000ea00ff0c7b82 */ /* 0x000e640000000a00 */
.L_x_91:
[----:B-1----:R-:W-:-:S06]  /*07a0*/  IMAD.WIDE.U32 R2, R5, 0x4, R12 ;  /* 0x0000000405027825 */ /* 0x002fcc00078e000c */
        /* <DEDUP_REMOVED lines=13> */
[----:B------:R-:W-:-:S07]  /*0880*/  MOV R22, 0x8a0 ;  /* 0x000008a000167802 */ /* 0x000fce0000000f00 */
[----:B------:R-:W-:Y:S05]  /*0890*/  CALL.REL.NOINC `($__internal_1_$__cuda_sm3x_div_rn_noftz_f32_slowpath) ;  /* 0x0000001c00cc7944 */ /* 0x000fea0003c00000 */
.L_x_90:
[----:B------:R3:W-:Y:S01]  /*08a0*/  STG.E desc[UR6][R16.64], R11 ;  /* 0x0000000b10007986 */ /* 0x0007e2000c101906 */
[----:B------:R-:W-:Y:S02]  /*08b0*/  VIADD R5, R5, 0x1 ;  /* 0x0000000105057836 */ /* 0x000fe40000000000 */
[----:B------:R-:W-:Y:S01]  /*08c0*/  VIADD R25, R25, 0x1 ;  /* 0x0000000119197836 */ /* 0x000fe20000000000 */
[----:B------:R-:W-:Y:S06]  /*08d0*/  @P2 BRA `(.L_x_91) ;  /* 0xfffffffc00b02947 */ /* 0x000fec000383ffff */
.L_x_83:
[----:B--23--:R-:W0:Y:S01]  /*08e0*/  LDC R11, c[0x0][0x380] ;  /* 0x0000e000ff0b7b82 */ /* 0x00ce220000000800 */
[----:B------:R-:W-:Y:S02]  /*08f0*/  MOV R21, R6 ;  /* 0x0000000600157202 */ /* 0x000fe40000000f00 */
[----:B0-----:R-:W-:Y:S01]  /*0900*/  ISETP.GE.AND P0, PT, R11, RZ, PT ;  /* 0x000000ff0b00720c */ /* 0x001fe20003f06270 */
[----:B------:R-:W-:-:S12]  /*0910*/  IMAD.IADD R29, R10, 0x1, R11 ;  /* 0x000000010a1d7824 */ /* 0x000fd800078e020b */
[----:B------:R-:W-:Y:S05]  /*0920*/  @!P0 BRA `(.L_x_92) ;  /* 0x0000000000a08947 */ /* 0x000fea0003800000 */
[----:B------:R-:W-:Y:S01]  /*0930*/  VIMNMX R3, PT, PT, R10, R29, !PT ;  /* 0x0000001d0a037248 */ /* 0x000fe20007fe0100 */
[----:B------:R-:W-:Y:S02]  /*0940*/  IMAD.MOV.U32 R13, RZ, RZ, R10 ;  /* 0x000000ffff0d7224 */ /* 0x000fe400078e000a */
[----:B------:R-:W-:Y:S02]  /*0950*/  IMAD.MOV.U32 R21, RZ, RZ, R6 ;  /* 0x000000ffff157224 */ /* 0x000fe400078e0006 */
[----:B------:R-:W-:-:S05]  /*0960*/  IMAD.IADD R3, R3, 0x1, -R10 ;  /* 0x0000000103037824 */ /* 0x000fca00078e0a0a */
[C---:B------:R-:W-:Y:S02]  /*0970*/  IADD3 R0, PT, PT, R3.reuse, 0x1, RZ ;  /* 0x0000000103007810 */ /* 0x040fe40007ffe0ff */
[----:B------:R-:W-:Y:S02]  /*0980*/  ISETP.GE.U32.AND P1, PT, R3, 0x3, PT ;  /* 0x000000030300780c */ /* 0x000fe40003f26070 */
[----:B------:R-:W-:-:S13]  /*0990*/  LOP3.LUT P0, R0, R0, 0x3, RZ, 0xc0, !PT ;  /* 0x0000000300007812 */ /* 0x000fda000780c0ff */
[----:B------:R-:W-:Y:S05]  /*09a0*/  @!P0 BRA `(.L_x_93) ;  /* 0x0000000000388947 */ /* 0x000fea0003800000 */
[----:B------:R-:W0:Y:S01]  /*09b0*/  LDC.64 R4, c[0x0][0x388] ;  /* 0x0000e200ff047b82 */ /* 0x000e220000000a00 */
[----:B------:R-:W-:Y:S01]  /*09c0*/  MOV R13, R10 ;  /* 0x0000000a000d7202 */ /* 0x000fe20000000f00 */
[----:B------:R-:W-:Y:S01]  /*09d0*/  IMAD.MOV.U32 R21, RZ, RZ, R6 ;  /* 0x000000ffff157224 */ /* 0x000fe200078e0006 */
[----:B------:R-:W-:-:S05]  /*09e0*/  UMOV UR4, URZ ;  /* 0x000000ff00047c82 */ /* 0x000fca0008000000 */
[----:B------:R-:W1:Y:S02]  /*09f0*/  LDC.64 R2, c[0x0][0x398] ;  /* 0x0000e600ff027b82 */ /* 0x000e640000000a00 */
.L_x_94:
[----:B-12---:R-:W-:-:S06]  /*0a00*/  IMAD.WIDE R16, R13, 0x4, R2 ;  /* 0x000000040d107825 */ /* 0x006fcc00078e0202 */
[----:B------:R-:W2:Y:S01]  /*0a10*/  LDG.E R17, desc[UR6][R16.64] ;  /* 0x0000000610117981 */ /* 0x000ea2000c1e1900 */
[----:B0-----:R-:W-:Y:S01]  /*0a20*/  IMAD.WIDE R14, R21, 0x4, R4 ;  /* 0x00000004150e7825 */ /* 0x001fe200078e0204 */
[----:B------:R-:W-:Y:S01]  /*0a30*/  UIADD3 UR4, UPT, UPT, UR4, 0x1, URZ ;  /* 0x0000000104047890 */ /* 0x000fe2000fffe0ff */
[----:B------:R-:W-:Y:S02]  /*0a40*/  IADD3 R13, PT, PT, R13, 0x1, RZ ;  /* 0x000000010d0d7810 */ /* 0x000fe40007ffe0ff */
[----:B------:R-:W-:-:S03]  /*0a50*/  VIADD R21, R21, 0x1 ;  /* 0x0000000115157836 */ /* 0x000fc60000000000 */
[----:B------:R-:W-:Y:S01]  /*0a60*/  ISETP.NE.AND P0, PT, R0, UR4, PT ;  /* 0x0000000400007c0c */ /* 0x000fe2000bf05270 */
[----:B--2---:R2:W-:-:S12]  /*0a70*/  STG.E desc[UR6][R14.64], R17 ;  /* 0x000000110e007986 */ /* 0x0045d8000c101906 */
[----:B------:R-:W-:Y:S05]  /*0a80*/  @P0 BRA `(.L_x_94) ;  /* 0xfffffffc00dc0947 */ /* 0x000fea000383ffff */
.L_x_93:
[----:B------:R-:W-:Y:S05]  /*0a90*/  @!P1 BRA `(.L_x_92) ;  /* 0x0000000000449947 */ /* 0x000fea0003800000 */
.L_x_95:
[----:B0-----:R-:W0:Y:S08]  /*0aa0*/  LDC.64 R2, c[0x0][0x398] ;  /* 0x0000e600ff027b82 */ /* 0x001e300000000a00 */
[----:B------:R-:W1:Y:S01]  /*0ab0*/  LDC.64 R4, c[0x0][0x388] ;  /* 0x0000e200ff047b82 */ /* 0x000e620000000a00 */
[----:B0-----:R-:W-:-:S05]  /*0ac0*/  IMAD.WIDE R2, R13, 0x4, R2 ;  /* 0x000000040d027825 */ /* 0x001fca00078e0202 */
[----:B--2---:R-:W2:Y:S01]  /*0ad0*/  LDG.E R15, desc[UR6][R2.64] ;  /* 0x00000006020f7981 */ /* 0x004ea2000c1e1900 */
[----:B-1----:R-:W-:-:S05]  /*0ae0*/  IMAD.WIDE R4, R21, 0x4, R4 ;  /* 0x0000000415047825 */ /* 0x002fca00078e0204 */
[----:B--2---:R0:W-:Y:S04]  /*0af0*/  STG.E desc[UR6][R4.64], R15 ;  /* 0x0000000f04007986 */ /* 0x0041e8000c101906 */
[----:B------:R-:W2:Y:S04]  /*0b00*/  LDG.E R17, desc[UR6][R2.64+0x4] ;  /* 0x0000040602117981 */ /* 0x000ea8000c1e1900 */
[----:B--2---:R0:W-:Y:S04]  /*0b10*/  STG.E desc[UR6][R4.64+0x4], R17 ;  /* 0x0000041104007986 */ /* 0x0041e8000c101906 */
[----:B------:R-:W2:Y:S04]  /*0b20*/  LDG.E R19, desc[UR6][R2.64+0x8] ;  /* 0x0000080602137981 */ /* 0x000ea8000c1e1900 */
[----:B--2---:R0:W-:Y:S04]  /*0b30*/  STG.E desc[UR6][R4.64+0x8], R19 ;  /* 0x0000081304007986 */ /* 0x0041e8000c101906 */
[----:B------:R-:W2:Y:S01]  /*0b40*/  LDG.E R23, desc[UR6][R2.64+0xc] ;  /* 0x00000c0602177981 */ /* 0x000ea2000c1e1900 */
[----:B------:R-:W-:Y:S01]  /*0b50*/  VIADD R0, R13, 0x3 ;  /* 0x000000030d007836 */ /* 0x000fe20000000000 */
[----:B------:R-:W-:Y:S01]  /*0b60*/  IADD3 R21, PT, PT, R21, 0x4, RZ ;  /* 0x0000000415157810 */ /* 0x000fe20007ffe0ff */
[----:B------:R-:W-:-:S03]  /*0b70*/  VIADD R13, R13, 0x4 ;  /* 0x000000040d0d7836 */ /* 0x000fc60000000000 */
[----:B------:R-:W-:Y:S01]  /*0b80*/  ISETP.GE.AND P0, PT, R0, R29, PT ;  /* 0x0000001d0000720c */ /* 0x000fe20003f06270 */
[----:B--2---:R0:W-:-:S12]  /*0b90*/  STG.E desc[UR6][R4.64+0xc], R23 ;  /* 0x00000c1704007986 */ /* 0x0041d8000c101906 */
[----:B------:R-:W-:Y:S05]  /*0ba0*/  @!P0 BRA `(.L_x_95) ;  /* 0xfffffffc00bc8947 */ /* 0x000fea000383ffff */
.L_x_92:
[----:B------:R-:W-:Y:S01]  /*0bb0*/  ISETP.GE.AND P0, PT, R11, 0x1, PT ;  /* 0x000000010b00780c */ /* 0x000fe20003f06270 */
[----:B------:R-:W-:-:S12]  /*0bc0*/  IMAD.IADD R0, R6, 0x1, R11 ;  /* 0x0000000106007824 */ /* 0x000fd800078e020b */
[----:B------:R-:W-:Y:S05]  /*0bd0*/  @!P0 BRA `(.L_x_96) ;  /* 0x0000000000608947 */ /* 0x000fea0003800000 */
[----:B------:R-:W-:-:S07]  /*0be0*/  IMAD.MOV.U32 R11, RZ, RZ, R6 ;  /* 0x000000ffff0b7224 */ /* 0x000fce00078e0006 */
.L_x_100:
[----:B------:R-:W-:-:S05]  /*0bf0*/  IADD3 R11, PT, PT, R11, 0x1, RZ ;  /* 0x000000010b0b7810 */ /* 0x000fca0007ffe0ff */
[----:B--2---:R-:W-:-:S05]  /*0c00*/  IMAD.IADD R14, R0, 0x1, -R11 ;  /* 0x00000001000e7824 */ /* 0x004fca00078e0a0b */
[----:B------:R-:W-:-:S13]  /*0c10*/  ISETP.GE.AND P0, PT, R6, R14, PT ;  /* 0x0000000e0600720c */ /* 0x000fda0003f06270 */
[----:B-1----:R-:W-:Y:S05]  /*0c20*/  @P0 BRA `(.L_x_97) ;  /* 0x0000000000440947 */ /* 0x002fea0003800000 */
[----:B------:R-:W1:Y:S08]  /*0c30*/  LDC.64 R2, c[0x0][0x388] ;  /* 0x0000e200ff027b82 */ /* 0x000e700000000a00 */
[----:B0-----:R-:W0:Y:S01]  /*0c40*/  LDC.64 R4, c[0x0][0x388] ;  /* 0x0000e200ff047b82 */ /* 0x001e220000000a00 */
[----:B-1----:R-:W-:-:S05]  /*0c50*/  IMAD.WIDE R2, R6, 0x4, R2 ;  /* 0x0000000406027825 */ /* 0x002fca00078e0202 */
[----:B------:R1:W5:Y:S01]  /*0c60*/  LDG.E R12, desc[UR6][R2.64] ;  /* 0x00000006020c7981 */ /* 0x000362000c1e1900 */
[----:B------:R-:W-:-:S07]  /*0c70*/  IMAD.MOV.U32 R13, RZ, RZ, R6 ;  /* 0x000000ffff0d7224 */ /* 0x000fce00078e0006 */
.L_x_99:
[----:B01----:R-:W-:-:S05]  /*0c80*/  IMAD.WIDE R2, R13, 0x4, R4 ;  /* 0x000000040d027825 */ /* 0x003fca00078e0204 */
        /* <DEDUP_REMOVED lines=8> */
[----:B0-----:R-:W-:-:S07]  /*0d10*/  IMAD.MOV.U32 R15, RZ, RZ, R17 ;  /* 0x000000ffff0f7224 */ /* 0x001fce00078e0011 */
.L_x_98:
[----:B------:R-:W-:Y:S01]  /*0d20*/  IMAD.MOV.U32 R12, RZ, RZ, R15 ;  /* 0x000000ffff0c7224 */ /* 0x000fe200078e000f */
[----:B------:R-:W-:Y:S06]  /*0d30*/  @!P1 BRA `(.L_x_99) ;  /* 0xfffffffc00d09947 */ /* 0x000fec000383ffff */
.L_x_97:
[----:B------:R-:W-:-:S13]  /*0d40*/  ISETP.GT.AND P0, PT, R0, R11, PT ;  /* 0x0000000b0000720c */ /* 0x000fda0003f04270 */
[----:B------:R-:W-:Y:S05]  /*0d50*/  @P0 BRA `(.L_x_100) ;  /* 0xfffffffc00a40947 */ /* 0x000fea000383ffff */
.L_x_96:
[----:B0-----:R-:W1:Y:S02]  /*0d60*/  LDC R19, c[0x0][0x380] ;  /* 0x0000e000ff137b82 */ /* 0x001e640000000800 */
[----:B-1----:R-:W-:-:S04]  /*0d70*/  LOP3.LUT R2, R19, 0x1, RZ, 0xc0, !PT ;  /* 0x0000000113027812 */ /* 0x002fc800078ec0ff */
[----:B------:R-:W-:-:S13]  /*0d80*/  ISETP.NE.U32.AND P0, PT, R2, 0x1, PT ;  /* 0x000000010200780c */ /* 0x000fda0003f05070 */
[----:B------:R-:W-:Y:S05]  /*0d90*/  @!P0 BRA `(.L_x_101) ;  /* 0x0000000000508947 */ /* 0x000fea0003800000 */
[----:B--2---:R-:W0:Y:S01]  /*0da0*/  LDC.64 R14, c[0x0][0x388] ;  /* 0x0000e200ff0e7b82 */ /* 0x004e220000000a00 */
[----:B------:R-:W-:-:S07]  /*0db0*/  SHF.R.S32.HI R23, RZ, 0x1, R19 ;  /* 0x00000001ff177819 */ /* 0x000fce0000011413 */
[----:B------:R-:W1:Y:S08]  /*0dc0*/  LDC.64 R4, c[0x0][0x398] ;  /* 0x0000e600ff047b82 */ /* 0x000e700000000a00 */
[----:B------:R-:W2:Y:S01]  /*0dd0*/  LDC.64 R2, c[0x0][0x3a8] ;  /* 0x0000ea00ff027b82 */ /* 0x000ea20000000a00 */
[----:B0-----:R-:W-:-:S04]  /*0de0*/  IMAD.WIDE R16, R6, 0x4, R14 ;  /* 0x0000000406107825 */ /* 0x001fc800078e020e */
[----:B------:R-:W-:-:S04]  /*0df0*/  IMAD.WIDE R22, R23, 0x4, R16 ;  /* 0x0000000417167825 */ /* 0x000fc800078e0210 */
[----:B-1----:R-:W-:Y:S02]  /*0e00*/  IMAD.WIDE R24, R10, 0x4, R4 ;  /* 0x000000040a187825 */ /* 0x002fe400078e0204 */
[----:B------:R-:W3:Y:S04]  /*0e10*/  LDG.E R23, desc[UR6][R22.64] ;  /* 0x0000000616177981 */ /* 0x000ee8000c1e1900 */
[----:B------:R-:W3:Y:S04]  /*0e20*/  LDG.E R24, desc[UR6][R24.64] ;  /* 0x0000000618187981 */ /* 0x000ee8000c1e1900 */
[----:B--2---:R0:W2:Y:S02]  /*0e30*/  LDG.E R11, desc[UR6][R2.64] ;  /* 0x00000006020b7981 */ /* 0x0040a4000c1e1900 */
[----:B0-----:R-:W0:Y:S08]  /*0e40*/  LDC.64 R2, c[0x0][0x3b8] ;  /* 0x0000ee00ff027b82 */ /* 0x001e300000000a00 */
[----:B------:R-:W1:Y:S01]  /*0e50*/  LDC R27, c[0x0][0x380] ;  /* 0x0000e000ff1b7b82 */ /* 0x000e620000000800 */
[----:B------:R-:W-:Y:S01]  /*0e60*/  PRMT R26, RZ, 0x7610, R26 ;  /* 0x00007610ff1a7816 */ /* 0x000fe2000000001a */
[----:B---3--:R-:W-:-:S04]  /*0e70*/  FADD R12, R24, -R23 ;  /* 0x80000017180c7221 */ /* 0x008fc80000000000 */
[----:B--2---:R-:W-:-:S06]  /*0e80*/  FMUL R11, R11, R12 ;  /* 0x0000000c0b0b7220 */ /* 0x004fcc0000400000 */
[----:B------:R-:W2:Y:S01]  /*0e90*/  F2I.TRUNC.NTZ R11, R11 ;  /* 0x0000000b000b7305 */ /* 0x000ea2000020f100 */
[----:B0-----:R-:W-:Y:S01]  /*0ea0*/  IMAD.WIDE R12, R9, 0x4, R2 ;  /* 0x00000004090c7825 */ /* 0x001fe200078e0202 */
[----:B--2---:R-:W-:-:S05]  /*0eb0*/  VIMNMX R18, PT, PT, RZ, R11, !PT ;  /* 0x0000000bff127248 */ /* 0x004fca0007fe0100 */
[----:B------:R2:W-:Y:S01]  /*0ec0*/  STG.E desc[UR6][R12.64], R18 ;  /* 0x000000120c007986 */ /* 0x0005e2000c101906 */
[----:B-1----:R-:W-:Y:S05]  /*0ed0*/  BRA `(.L_x_102) ;  /* 0x0000000000607947 */ /* 0x002fea0003800000 */
.L_x_101:
[----:B--2---:R-:W0:Y:S01]  /*0ee0*/  LDC.64 R14, c[0x0][0x388] ;  /* 0x0000e200ff0e7b82 */ /* 0x004e220000000a00 */
[----:B------:R-:W-:-:S04]  /*0ef0*/  IADD3 R27, PT, PT, R19, -0x1, RZ ;  /* 0xffffffff131b7810 */ /* 0x000fc80007ffe0ff */
[----:B------:R-:W-:-:S03]  /*0f00*/  SHF.R.S32.HI R25, RZ, 0x1, R27 ;  /* 0x00000001ff197819 */ /* 0x000fc6000001141b */
[----:B------:R-:W1:Y:S08]  /*0f10*/  LDC.64 R4, c[0x0][0x398] ;  /* 0x0000e600ff047b82 */ /* 0x000e700000000a00 */
[----:B------:R-:W2:Y:S01]  /*0f20*/  LDC.64 R12, c[0x0][0x3a8] ;  /* 0x0000ea00ff0c7b82 */ /* 0x000ea20000000a00 */
[----:B0-----:R-:W-:-:S04]  /*0f30*/  IMAD.WIDE R16, R6, 0x4, R14 ;  /* 0x0000000406107825 */ /* 0x001fc800078e020e */
[----:B------:R-:W-:-:S04]  /*0f40*/  IMAD.WIDE R24, R25, 0x4, R16 ;  /* 0x0000000419187825 */ /* 0x000fc800078e0210 */
[----:B-1----:R-:W-:Y:S01]  /*0f50*/  IMAD.WIDE R22, R10, 0x4, R4 ;  /* 0x000000040a167825 */ /* 0x002fe200078e0204 */
[----:B------:R-:W3:Y:S04]  /*0f60*/  LDG.E R2, desc[UR6][R24.64] ;  /* 0x0000000618027981 */ /* 0x000ee8000c1e1900 */
[----:B------:R-:W3:Y:S04]  /*0f70*/  LDG.E R3, desc[UR6][R24.64+0x4] ;  /* 0x0000040618037981 */ /* 0x000ee8000c1e1900 */
[----:B------:R-:W4:Y:S04]  /*0f80*/  LDG.E R18, desc[UR6][R22.64] ;  /* 0x0000000616127981 */ /* 0x000f28000c1e1900 */
[----:B--2---:R4:W2:Y:S01]  /*0f90*/  LDG.E R11, desc[UR6][R12.64] ;  /* 0x000000060c0b7981 */ /* 0x0048a2000c1e1900 */
[----:B---3--:R-:W-:Y:S01]  /*0fa0*/  FADD R28, R2, R3 ;  /* 0x00000003021c7221 */ /* 0x008fe20000000000 */
[----:B----4-:R-:W-:Y:S08]  /*0fb0*/  F2F.F64.F32 R12, R18 ;  /* 0x00000012000c7310 */ /* 0x010ff00000201800 */
[----:B------:R-:W0:Y:S08]  /*0fc0*/  F2F.F64.F32 R2, R28 ;  /* 0x0000001c00027310 */ /* 0x000e300000201800 */
[----:B--2---:R-:W1:Y:S01]  /*0fd0*/  F2F.F64.F32 R22, R11 ;  /* 0x0000000b00167310 */ /* 0x004e620000201800 */
[----:B0-----:R-:W-:Y:S01]  /*0fe0*/  DFMA R12, R2, -0.5, R12 ;  /* 0xbfe00000020c782b */ /* 0x001fe2000000000c */
[----:B------:R-:W0:Y:S07]  /*0ff0*/  LDC.64 R2, c[0x0][0x3b8] ;  /* 0x0000ee00ff027b82 */ /* 0x000e2e0000000a00 */
[----:B-1----:R-:W-:-:S06]  /*1000*/  DMUL R12, R22, R12 ;  /* 0x0000000c160c7228 */ /* 0x002fcc0000000000 */
[----:B------:R-:W1:Y:S01]  /*1010*/  F2I.F64.TRUNC R26, R12 ;  /* 0x0000000c001a7311 */ /* 0x000e62000030d100 */
[----:B0-----:R-:W-:Y:S01]  /*1020*/  IMAD.WIDE R22, R9, 0x4, R2 ;  /* 0x0000000409167825 */ /* 0x001fe200078e0202 */
[----:B-1----:R-:W-:-:S05]  /*1030*/  VIMNMX R25, PT, PT, RZ, R26, !PT ;  /* 0x0000001aff197248 */ /* 0x002fca0007fe0100 */
[----:B------:R0:W-:Y:S01]  /*1040*/  STG.E desc[UR6][R22.64], R25 ;  /* 0x0000001916007986 */ /* 0x0001e2000c101906 */
[----:B------:R-:W-:-:S07]  /*1050*/  IMAD.MOV.U32 R26, RZ, RZ, 0x1 ;  /* 0x00000001ff1a7424 */ /* 0x000fce00078e00ff */
.L_x_102:
[----:B------:R-:W-:Y:S01]  /*1060*/  ISETP.GT.AND P0, PT, R8, R19, PT ;  /* 0x000000130800720c */ /* 0x000fe20003f04270 */
[----:B--2---:R-:W-:Y:S01]  /*1070*/  IMAD.IADD R13, R9, 0x1, R20 ;  /* 0x00000001090d7824 */ /* 0x004fe200078e0214 */
[----:B------:R-:W-:Y:S01]  /*1080*/  IADD3 R8, PT, PT, R6, 0x1, RZ ;  /* 0x0000000106087810 */ /* 0x000fe20007ffe0ff */
[----:B------:R-:W-:Y:S02]  /*1090*/  VIADD R11, R10, 0x1 ;  /* 0x000000010a0b7836 */ /* 0x000fe40000000000 */
[----:B------:R-:W-:-:S08]  /*10a0*/  IMAD.MOV.U32 R9, RZ, RZ, 0x1 ;  /* 0x00000001ff097424 */ /* 0x000fd000078e00ff */
[----:B------:R-:W-:Y:S05]  /*10b0*/  @!P0 BRA `(.L_x_103) ;  /* 0x0000000400588947 */ /* 0x000fea0003800000 */
[----:B------:R-:W-:Y:S02]  /*10c0*/  LEA.HI.SX32 R27, R27, R8, 0x1f ;  /* 0x000000081b1b7211 */ /* 0x000fe400078ffaff */
[----:B------:R-:W-:-:S07]  /*10d0*/  MOV R9, 0x1 ;  /* 0x0000000100097802 */ /* 0x000fce0000000f00 */
.L_x_111:
[----:B------:R-:W1:Y:S02]  /*10e0*/  LDC.64 R2, c[0x0][0x398] ;  /* 0x0000e600ff027b82 */ /* 0x000e640000000a00 */
[----:B-1----:R-:W-:-:S06]  /*10f0*/  IMAD.WIDE R4, R29, 0x4, R2 ;  /* 0x000000041d047825 */ /* 0x002fcc00078e0202 */
[----:B------:R-:W1:Y:S01]  /*1100*/  LDC.64 R2, c[0x0][0x388] ;  /* 0x0000e200ff027b82 */ /* 0x000e620000000a00 */
[----:B------:R-:W2:Y:S01]  /*1110*/  LDG.E R5, desc[UR6][R4.64+0x4] ;  /* 0x0000040604057981 */ /* 0x000ea2000c1e1900 */
[----:B------:R-:W-:Y:S01]  /*1120*/  ISETP.GE.AND P0, PT, R6, R21, PT ;  /* 0x000000150600720c */ /* 0x000fe20003f06270 */
[----:B------:R-:W-:Y:S02]  /*1130*/  VIADD R12, R29, 0x1 ;  /* 0x000000011d0c7836 */ /* 0x000fe40000000000 */
[----:B-1----:R-:W-:-:S05]  /*1140*/  IMAD.WIDE R2, R21, 0x4, R2 ;  /* 0x0000000415027825 */ /* 0x002fca00078e0202 */
[----:B--2---:R1:W-:Y:S05]  /*1150*/  STG.E desc[UR6][R2.64], R5 ;  /* 0x0000000502007986 */ /* 0x0043ea000c101906 */
[----:B------:R-:W-:Y:S05]  /*1160*/  @P0 BRA `(.L_x_104) ;  /* 0x0000000000580947 */ /* 0x000fea0003800000 */
[----:B------:R-:W-:-:S07]  /*1170*/  IMAD.MOV.U32 R14, RZ, RZ, R6 ;  /* 0x000000ffff0e7224 */ /* 0x000fce00078e0006 */
.L_x_108:
[C---:B0-----:R-:W-:Y:S01]  /*1180*/  IADD3 R22, PT, PT, -R14.reuse, R21, RZ ;  /* 0x000000150e167210 */ /* 0x041fe20007ffe1ff */
[----:B------:R-:W-:-:S03]  /*1190*/  VIADD R14, R14, 0x1 ;  /* 0x000000010e0e7836 */ /* 0x000fc60000000000 */
[----:B------:R-:W-:Y:S02]  /*11a0*/  ISETP.GE.AND P0, PT, R6, R22, PT ;  /* 0x000000160600720c */ /* 0x000fe40003f06270 */
[----:B------:R-:W-:-:S11]  /*11b0*/  ISETP.GE.AND P1, PT, R14, R21, PT ;  /* 0x000000150e00720c */ /* 0x000fd60003f26270 */
[----:B------:R-:W-:Y:S05]  /*11c0*/  @P0 BRA `(.L_x_105) ;  /* 0x00000000003c0947 */ /* 0x000fea0003800000 */
[----:B------:R0:W5:Y:S01]  /*11d0*/  LDG.E R15, desc[UR6][R16.64] ;  /* 0x00000006100f7981 */ /* 0x000162000c1e1900 */
[----:B-1----:R-:W1:Y:S01]  /*11e0*/  LDC.64 R2, c[0x0][0x388] ;  /* 0x0000e200ff027b82 */ /* 0x002e620000000a00 */
[----:B------:R-:W-:-:S07]  /*11f0*/  IMAD.MOV.U32 R19, RZ, RZ, R6 ;  /* 0x000000ffff137224 */ /* 0x000fce00078e0006 */
.L_x_107:
        /* <DEDUP_REMOVED lines=10> */
.L_x_106:
[----:B--2---:R-:W-:Y:S01]  /*12a0*/  IMAD.MOV.U32 R15, RZ, RZ, R18 ;  /* 0x000000ffff0f7224 */ /* 0x004fe200078e0012 */
[----:B------:R-:W-:Y:S06]  /*12b0*/  @!P2 BRA `(.L_x_107) ;  /* 0xfffffffc00d0a947 */ /* 0x000fec000383ffff */
.L_x_105:
[----:B------:R-:W-:Y:S05]  /*12c0*/  @!P1 BRA `(.L_x_108) ;  /* 0xfffffffc00ac9947 */ /* 0x000fea000383ffff */
.L_x_104:
[----:B------:R-:W-:-:S13]  /*12d0*/  LOP3.LUT P0, RZ, R26, 0xff, RZ, 0xc0, !PT ;  /* 0x000000ff1aff7812 */ /* 0x000fda000780c0ff */
[----:B------:R-:W-:Y:S05]  /*12e0*/  @!P0 BRA `(.L_x_109) ;  /* 0x00000000004c8947 */ /* 0x000fea0003800000 */
[----:B-1----:R-:W0:Y:S08]  /*12f0*/  LDC.64 R4, c[0x0][0x398] ;  /* 0x0000e600ff047b82 */ /* 0x002e300000000a00 */
[----:B------:R-:W1:Y:S08]  /*1300*/  LDC.64 R14, c[0x0][0x388] ;  /* 0x0000e200ff0e7b82 */ /* 0x000e700000000a00 */
[----:B------:R-:W2:Y:S01]  /*1310*/  LDC.64 R2, c[0x0][0x3a8] ;  /* 0x0000ea00ff027b82 */ /* 0x000ea20000000a00 */
[----:B0-----:R-:W-:-:S06]  /*1320*/  IMAD.WIDE R22, R11, 0x4, R4 ;  /* 0x000000040b167825 */ /* 0x001fcc00078e0204 */
[----:B------:R-:W3:Y:S01]  /*1330*/  LDG.E R22, desc[UR6][R22.64] ;  /* 0x0000000616167981 */ /* 0x000ee2000c1e1900 */
[----:B-1----:R-:W-:-:S06]  /*1340*/  IMAD.WIDE R18, R27, 0x4, R14 ;  /* 0x000000041b127825 */ /* 0x002fcc00078e020e */
[----:B------:R-:W3:Y:S01]  /*1350*/  LDG.E R19, desc[UR6][R18.64] ;  /* 0x0000000612137981 */ /* 0x000ee2000c1e1900 */
[----:B--2---:R-:W-:Y:S02]  /*1360*/  IMAD.WIDE.U32 R24, R9, 0x4, R2 ;  /* 0x0000000409187825 */ /* 0x004fe400078e0002 */
[----:B------:R-:W0:Y:S04]  /*1370*/  LDC.64 R2, c[0x0][0x3b8] ;  /* 0x0000ee00ff027b82 */ /* 0x000e280000000a00 */
[----:B------:R-:W2:Y:S01]  /*1380*/  LDG.E R24, desc[UR6][R24.64] ;  /* 0x0000000618187981 */ /* 0x000ea2000c1e1900 */
[----:B0-----:R-:W-:Y:S01]  /*1390*/  IMAD.WIDE R28, R13, 0x4, R2 ;  /* 0x000000040d1c7825 */ /* 0x001fe200078e0202 */
[----:B------:R-:W-:Y:S02]  /*13a0*/  PRMT R26, RZ, 0x7610, R26 ;  /* 0x00007610ff1a7816 */ /* 0x000fe4000000001a */
[----:B------:R-:W-:Y:S01]  /*13b0*/  IADD3 R27, PT, PT, R27, 0x1, RZ ;  /* 0x000000011b1b7810 */ /* 0x000fe20007ffe0ff */
[----:B---3--:R-:W-:-:S04]  /*13c0*/  FADD R11, R22, -R19 ;  /* 0x80000013160b7221 */ /* 0x008fc80000000000 */
[----:B--2---:R-:W-:-:S06]  /*13d0*/  FMUL R11, R24, R11 ;  /* 0x0000000b180b7220 */ /* 0x004fcc0000400000 */
[----:B------:R-:W0:Y:S02]  /*13e0*/  F2I.TRUNC.NTZ R11, R11 ;  /* 0x0000000b000b7305 */ /* 0x000e24000020f100 */
[----:B0-----:R-:W-:-:S05]  /*13f0*/  VIMNMX R11, PT, PT, RZ, R11, !PT ;  /* 0x0000000bff0b7248 */ /* 0x001fca0007fe0100 */
[----:B------:R0:W-:Y:S01]  /*1400*/  STG.E desc[UR6][R28.64], R11 ;  /* 0x0000000b1c007986 */ /* 0x0001e2000c101906 */
[----:B------:R-:W-:Y:S05]  /*1410*/  BRA `(.L_x_110) ;  /* 0x0000000000587947 */ /* 0x000fea0003800000 */
.L_x_109:
[----:B-1----:R-:W1:Y:S08]  /*1420*/  LDC.64 R4, c[0x0][0x398] ;  /* 0x0000e600ff047b82 */ /* 0x002e700000000a00 */
[----:B------:R-:W0:Y:S08]  /*1430*/  LDC.64 R14, c[0x0][0x388] ;  /* 0x0000e200ff0e7b82 */ /* 0x000e300000000a00 */
[----:B------:R-:W2:Y:S01]  /*1440*/  LDC.64 R2, c[0x0][0x3a8] ;  /* 0x0000ea00ff027b82 */ /* 0x000ea20000000a00 */
[----:B-1----:R-:W-:-:S05]  /*1450*/  IMAD.WIDE R18, R11, 0x4, R4 ;  /* 0x000000040b127825 */ /* 0x002fca00078e0204 */
[----:B------:R-:W3:Y:S01]  /*1460*/  LDG.E R11, desc[UR6][R18.64] ;  /* 0x00000006120b7981 */ /* 0x000ee2000c1e1900 */
[----:B0-----:R-:W-:-:S05]  /*1470*/  IMAD.WIDE R22, R27, 0x4, R14 ;  /* 0x000000041b167825 */ /* 0x001fca00078e020e */
[----:B------:R-:W4:Y:S04]  /*1480*/  LDG.E R24, desc[UR6][R22.64] ;  /* 0x0000000616187981 */ /* 0x000f28000c1e1900 */
[----:B------:R-:W4:Y:S01]  /*1490*/  LDG.E R25, desc[UR6][R22.64+-0x4] ;  /* 0xfffffc0616197981 */ /* 0x000f22000c1e1900 */
[----:B--2---:R-:W-:-:S06]  /*14a0*/  IMAD.WIDE.U32 R28, R9, 0x4, R2 ;  /* 0x00000004091c7825 */ /* 0x004fcc00078e0002 */
[----:B------:R-:W2:Y:S01]  /*14b0*/  LDG.E R28, desc[UR6][R28.64] ;  /* 0x000000061c1c7981 */ /* 0x000ea2000c1e1900 */
[----:B------:R-:W-:Y:S01]  /*14c0*/  IMAD.MOV.U32 R26, RZ, RZ, 0x1 ;  /* 0x00000001ff1a7424 */ /* 0x000fe200078e00ff */
[----:B---3--:R4:W-:Y:S02]  /*14d0*/  F2F.F64.F32 R2, R11 ;  /* 0x0000000b00027310 */ /* 0x0089e40000201800 */
[----:B----4-:R-:W-:-:S06]  /*14e0*/  FADD R11, R24, R25 ;  /* 0x00000019180b7221 */ /* 0x010fcc0000000000 */
[----:B------:R-:W0:Y:S08]  /*14f0*/  F2F.F64.F32 R24, R11 ;  /* 0x0000000b00187310 */ /* 0x000e300000201800 */
[----:B--2---:R-:W1:Y:S01]  /*1500*/  F2F.F64.F32 R28, R28 ;  /* 0x0000001c001c7310 */ /* 0x004e620000201800 */
[----:B0-----:R-:W-:Y:S01]  /*1510*/  DFMA R24, R24, -0.5, R2 ;  /* 0xbfe000001818782b */ /* 0x001fe20000000002 */
[----:B------:R-:W0:Y:S07]  /*1520*/  LDC.64 R2, c[0x0][0x3b8] ;  /* 0x0000ee00ff027b82 */ /* 0x000e2e0000000a00 */
[----:B-1----:R-:W-:-:S10]  /*1530*/  DMUL R24, R28, R24 ;  /* 0x000000181c187228 */ /* 0x002fd40000000000 */
[----:B------:R-:W1:Y:S01]  /*1540*/  F2I.F64.TRUNC R24, R24 ;  /* 0x0000001800187311 */ /* 0x000e62000030d100 */
[----:B0-----:R-:W-:Y:S01]  /*1550*/  IMAD.WIDE R18, R13, 0x4, R2 ;  /* 0x000000040d127825 */ /* 0x001fe200078e0202 */
[----:B-1----:R-:W-:-:S05]  /*1560*/  VIMNMX R23, PT, PT, RZ, R24, !PT ;  /* 0x00000018ff177248 */ /* 0x002fca0007fe0100 */
[----:B------:R1:W-:Y:S02]  /*1570*/  STG.E desc[UR6][R18.64], R23 ;  /* 0x0000001712007986 */ /* 0x0003e4000c101906 */
.L_x_110:
[----:B-1----:R-:W1:Y:S01]  /*1580*/  LDC R19, c[0x0][0x380] ;  /* 0x0000e000ff137b82 */ /* 0x002e620000000800 */
[----:B------:R-:W-:Y:S01]  /*1590*/  VIADD R9, R9, 0x1 ;  /* 0x0000000109097836 */ /* 0x000fe20000000000 */
[----:B------:R-:W-:Y:S01]  /*15a0*/  IADD3 R13, PT, PT, R20, R13, RZ ;  /* 0x0000000d140d7210 */ /* 0x000fe20007ffe0ff */
[----:B------:R-:W-:Y:S02]  /*15b0*/  VIADD R21, R21, 0x1 ;  /* 0x0000000115157836 */ /* 0x000fe40000000000 */
[----:B0-----:R-:W-:Y:S02]  /*15c0*/  IMAD.MOV.U32 R29, RZ, RZ, R12 ;  /* 0x000000ffff1d7224 */ /* 0x001fe400078e000c */
[----:B-1----:R-:W-:-:S05]  /*15d0*/  IMAD.IADD R18, R10, 0x1, R19 ;  /* 0x000000010a127824 */ /* 0x002fca00078e0213 */
[----:B------:R-:W-:-:S04]  /*15e0*/  IADD3 R11, PT, PT, R18, R19, RZ ;  /* 0x00000013120b7210 */ /* 0x000fc80007ffe0ff */
[----:B------:R-:W-:Y:S01]  /*15f0*/  ISETP.GE.AND P0, PT, R12, R11, PT ;  /* 0x0000000b0c00720c */ /* 0x000fe20003f06270 */
[----:B------:R-:W-:-:S12]  /*1600*/  IMAD.IADD R11, R10, 0x1, R9 ;  /* 0x000000010a0b7824 */ /* 0x000fd800078e0209 */
[----:B------:R-:W-:Y:S05]  /*1610*/  @!P0 BRA `(.L_x_111) ;  /* 0xfffffff800b08947 */ /* 0x000fea000383ffff */
.L_x_103:
[----:B------:R-:W-:-:S04]  /*1620*/  IADD3 R10, PT, PT, R7, -R19, RZ ;  /* 0x80000013070a7210 */ /* 0x000fc80007ffe0ff */
[----:B------:R-:W-:-:S13]  /*1630*/  ISETP.GE.AND P0, PT, R11, R10, PT ;  /* 0x0000000a0b00720c */ /* 0x000fda0003f06270 */
[----:B------:R-:W-:Y:S05]  /*1640*/  @P0 BRA `(.L_x_112) ;  /* 0x0000000800800947 */ /* 0x000fea0003800000 */
[----:B------:R-:W-:Y:S02]  /*1650*/  IMAD.IADD R17, R0, 0x1, R19 ;  /* 0x0000000100117824 */ /* 0x000fe400078e0213 */
[----:B------:R-:W-:-:S04]  /*1660*/  IMAD.WIDE R18, R6, 0x4, R14 ;  /* 0x0000000406127825 */ /* 0x000fc800078e020e */
[----:B------:R-:W-:-:S07]  /*1670*/  IMAD.WIDE R14, R17, 0x4, R14 ;  /* 0x00000004110e7825 */ /* 0x000fce00078e020e */
.L_x_125:
[----:B------:R-:W-:-:S13]  /*1680*/  ISETP.GT.AND P0, PT, R6, R17, PT ;  /* 0x000000110600720c */ /* 0x000fda0003f04270 */
[----:B-1----:R-:W-:Y:S05]  /*1690*/  @P0 BRA `(.L_x_113) ;  /* 0x0000000800180947 */ /* 0x002fea0003800000 */
[----:B------:R-:W-:-:S07]  /*16a0*/  IMAD.MOV.U32 R27, RZ, RZ, R6 ;  /* 0x000000ffff1b7224 */ /* 0x000fce00078e0006 */
.L_x_124:
[----:B------:R-:W1:Y:S08]  /*16b0*/  LDC R16, c[0x0][0x380] ;  /* 0x0000e000ff107b82 */ /* 0x000e700000000800 */
[----:B------:R-:W2:Y:S08]  /*16c0*/  LDC.64 R2, c[0x0][0x388] ;  /* 0x0000e200ff027b82 */ /* 0x000eb00000000a00 */
[----:B0-----:R-:W0:Y:S01]  /*16d0*/  LDC.64 R22, c[0x0][0x398] ;  /* 0x0000e600ff167b82 */ /* 0x001e220000000a00 */
[----:B-1----:R-:W-:-:S04]  /*16e0*/  LOP3.LUT R4, RZ, R16, RZ, 0x33, !PT ;  /* 0x00000010ff047212 */ /* 0x002fc800078e33ff */
[----:B------:R-:W-:Y:S01]  /*16f0*/  IADD3 R21, PT, PT, R4, R11, RZ ;  /* 0x0000000b04157210 */ /* 0x000fe20007ffe0ff */
[----:B--2---:R-:W-:-:S04]  /*1700*/  IMAD.WIDE R4, R27, 0x4, R2 ;  /* 0x000000041b047825 */ /* 0x004fc800078e0202 */
[----:B0-----:R-:W-:Y:S02]  /*1710*/  IMAD.WIDE R22, R21, 0x4, R22 ;  /* 0x0000000415167825 */ /* 0x001fe400078e0216 */
[----:B------:R-:W2:Y:S04]  /*1720*/  LDG.E R21, desc[UR6][R4.64] ;  /* 0x0000000604157981 */ /* 0x000ea8000c1e1900 */
[----:B------:R-:W2:Y:S01]  /*1730*/  LDG.E R12, desc[UR6][R22.64] ;  /* 0x00000006160c7981 */ /* 0x000ea2000c1e1900 */
[----:B------:R-:W-:Y:S01]  /*1740*/  IMAD.MOV.U32 R25, RZ, RZ, R27 ;  /* 0x000000ffff197224 */ /* 0x000fe200078e001b */
[----:B--2---:R-:W-:-:S13]  /*1750*/  FSETP.NEU.AND P0, PT, R21, R12, PT ;  /* 0x0000000c1500720b */ /* 0x004fda0003f0d000 */
[----:B------:R-:W-:Y:S05]  /*1760*/  @P0 BRA `(.L_x_114) ;  /* 0x0000000400d40947 */ /* 0x000fea0003800000 */
[----:B------:R-:W-:-:S05]  /*1770*/  LEA R25, R16, 0x1, 0x1 ;  /* 0x0000000110197811 */ /* 0x000fca00078e08ff */
        /* <DEDUP_REMOVED lines=10> */
.L_x_115:
[----:B------:R-:W-:-:S13]  /*1820*/  ISETP.NE.AND P1, PT, R27, R17, PT ;  /* 0x000000111b00720c */ /* 0x000fda0003f25270 */
[----:B------:R-:W-:Y:S05]  /*1830*/  @P1 BRA `(.L_x_116) ;  /* 0x0000000000141947 */ /* 0x000fea0003800000 */
[----:B------:R-:W2:Y:S04]  /*1840*/  LDG.E R16, desc[UR6][R14.64] ;  /* 0x000000060e107981 */ /* 0x000ea8000c1e1900 */
[----:B------:R-:W2:Y:S02]  /*1850*/  LDG.E R25, desc[UR6][R14.64+-0x4] ;  /* 0xfffffc060e197981 */ /* 0x000ea4000c1e1900 */
[----:B--2---:R-:W-:Y:S02]  /*1860*/  FSETP.GTU.AND P2, PT, R16, R25, PT ;  /* 0x000000191000720b */ /* 0x004fe40003f4c000 */
[----:B------:R-:W-:-:S11]  /*1870*/  MOV R25, R17 ;  /* 0x0000001100197202 */ /* 0x000fd60000000f00 */
[----:B------:R-:W-:Y:S05]  /*1880*/  @P2 BRA `(.L_x_114) ;  /* 0x00000004008c2947 */ /* 0x000fea0003800000 */
.L_x_116:
        /* <DEDUP_REMOVED lines=8> */
[C---:B0-----:R-:W-:Y:S01]  /*1910*/  IMAD.WIDE R4, R8.reuse, 0x4, R2 ;  /* 0x0000000408047825 */ /* 0x041fe200078e0202 */
[----:B------:R1:W-:Y:S04]  /*1920*/  STG.E desc[UR6][R18.64+0x4], R29 ;  /* 0x0000041d12007986 */ /* 0x0003e8000c101906 */
[----:B------:R1:W-:Y:S04]  /*1930*/  STG.E desc[UR6][R18.64], R22 ;  /* 0x0000001612007986 */ /* 0x0003e8000c101906 */
[----:B------:R-:W2:Y:S04]  /*1940*/  LDG.E R16, desc[UR6][R4.64] ;  /* 0x0000000604107981 */ /* 0x000ea8000c1e1900 */
[----:B------:R-:W2:Y:S01]  /*1950*/  LDG.E R23, desc[UR6][R4.64+0x4] ;  /* 0x0000040604177981 */ /* 0x000ea2000c1e1900 */
[----:B------:R-:W-:Y:S01]  /*1960*/  ISETP.GE.AND P0, PT, R8, R17, PT ;  /* 0x000000110800720c */ /* 0x000fe20003f06270 */
[----:B------:R-:W-:-:S03]  /*1970*/  IMAD.MOV.U32 R25, RZ, RZ, R8 ;  /* 0x000000ffff197224 */ /* 0x000fc600078e0008 */
[----:B--2---:R-:W-:-:S13]  /*1980*/  FSETP.LEU.OR P0, PT, R16, R23, P0 ;  /* 0x000000171000720b */ /* 0x004fda000070b400 */
[----:B-1----:R-:W-:Y:S05]  /*1990*/  @P0 BRA `(.L_x_114) ;  /* 0x0000000400480947 */ /* 0x002fea0003800000 */
[----:B------:R-:W-:Y:S01]  /*19a0*/  MOV R25, R16 ;  /* 0x0000001000197202 */ /* 0x000fe20000000f00 */
[----:B------:R-:W-:-:S07]  /*19b0*/  VIADD R16, R6, 0x2 ;  /* 0x0000000206107836 */ /* 0x000fce0000000000 */
.L_x_118:
[----:B------:R-:W-:Y:S04]  /*19c0*/  STG.E desc[UR6][R4.64+0x4], R25 ;  /* 0x0000041904007986 */ /* 0x000fe8000c101906 */
[----:B------:R0:W-:Y:S02]  /*19d0*/  STG.E desc[UR6][R4.64], R23 ;  /* 0x0000001704007986 */ /* 0x0001e4000c101906 */
[----:B0-----:R-:W-:-:S05]  /*19e0*/  IMAD.WIDE R4, R16, 0x4, R2 ;  /* 0x0000000410047825 */ /* 0x001fca00078e0202 */
[----:B------:R-:W2:Y:S04]  /*19f0*/  LDG.E R25, desc[UR6][R4.64] ;  /* 0x0000000604197981 */ /* 0x000ea8000c1e1900 */
[----:B------:R-:W2:Y:S01]  /*1a00*/  LDG.E R23, desc[UR6][R4.64+0x4] ;  /* 0x0000040604177981 */ /* 0x000ea2000c1e1900 */
[C---:B------:R-:W-:Y:S01]  /*1a10*/  ISETP.GE.AND P0, PT, R16.reuse, R17, PT ;  /* 0x000000111000720c */ /* 0x040fe20003f06270 */
[----:B------:R-:W-:Y:S01]  /*1a20*/  VIADD R22, R16, 0x1 ;  /* 0x0000000110167836 */ /* 0x000fe20000000000 */
[----:B------:R-:W-:-:S03]  /*1a30*/  MOV R24, R16 ;  /* 0x0000001000187202 */ /* 0x000fc60000000f00 */
[----:B------:R-:W-:Y:S01]  /*1a40*/  IMAD.MOV.U32 R16, RZ, RZ, R22 ;  /* 0x000000ffff107224 */ /* 0x000fe200078e0016 */
[----:B--2---:R-:W-:-:S13]  /*1a50*/  FSETP.LEU.OR P0, PT, R25, R23, P0 ;  /* 0x000000171900720b */ /* 0x004fda000070b400 */
[----:B------:R-:W-:Y:S05]  /*1a60*/  @!P0 BRA `(.L_x_118) ;  /* 0xfffffffc00d48947 */ /* 0x000fea000383ffff */
[----:B------:R-:W-:Y:S01]  /*1a70*/  IMAD.MOV.U32 R25, RZ, RZ, R24 ;  /* 0x000000ffff197224 */ /* 0x000fe200078e0018 */
[----:B------:R-:W-:Y:S06]  /*1a80*/  BRA `(.L_x_114) ;  /* 0x00000004000c7947 */ /* 0x000fec0003800000 */
.L_x_117:
[----:B------:R-:W-:Y:S05]  /*1a90*/  @P1 BRA `(.L_x_119) ;  /* 0x0000000000681947 */ /* 0x000fea0003800000 */
[----:B------:R-:W2:Y:S04]  /*1aa0*/  LDG.E R29, desc[UR6][R14.64] ;  /* 0x000000060e1d7981 */ /* 0x000ea8000c1e1900 */
[----:B------:R-:W2:Y:S02]  /*1ab0*/  LDG.E R22, desc[UR6][R14.64+-0x4] ;  /* 0xfffffc060e167981 */ /* 0x000ea4000c1e1900 */
[----:B--2---:R-:W-:-:S13]  /*1ac0*/  FSETP.GEU.AND P0, PT, R29, R22, PT ;  /* 0x000000161d00720b */ /* 0x004fda0003f0e000 */
[----:B------:R-:W-:Y:S05]  /*1ad0*/  @P0 BRA `(.L_x_119) ;  /* 0x0000000000580947 */ /* 0x000fea0003800000 */
[----:B------:R-:W-:Y:S02]  /*1ae0*/  ISETP.GT.AND P0, PT, R17, R6, PT ;  /* 0x000000061100720c */ /* 0x000fe40003f04270 */
[----:B------:R-:W-:-:S11]  /*1af0*/  MOV R25, R17 ;  /* 0x0000001100197202 */ /* 0x000fd60000000f00 */
        /* <DEDUP_REMOVED lines=10> */
.L_x_120:
[----:B------:R-:W-:Y:S01]  /*1ba0*/  VIADD R25, R25, 0xffffffff ;  /* 0xffffffff19197836 */ /* 0x000fe20000000000 */
        /* <DEDUP_REMOVED lines=9> */
.L_x_119:
[----:B------:R-:W2:Y:S01]  /*1c40*/  LDG.E R16, desc[UR6][R4.64+0x4] ;  /* 0x0000040604107981 */ /* 0x000ea2000c1e1900 */
[----:B------:R-:W-:Y:S02]  /*1c50*/  MOV R25, R27 ;  /* 0x0000001b00197202 */ /* 0x000fe40000000f00 */
        /* <DEDUP_REMOVED lines=8> */
[----:B------:R-:W-:Y:S01]  /*1ce0*/  ISETP.GT.AND P0, PT, R27, R6, PT ;  /* 0x000000061b00720c */ /* 0x000fe20003f04270 */
[----:B------:R-:W-:-:S03]  /*1cf0*/  IMAD.MOV.U32 R25, RZ, RZ, R27 ;  /* 0x000000ffff197224 */ /* 0x000fc600078e001b */
[----:B------:R-:W-:-:S13]  /*1d00*/  FSETP.GEU.OR P0, PT, R23, R22, !P0 ;  /* 0x000000161700720b */ /* 0x000fda000470e400 */
[----:B------:R-:W-:Y:S05]  /*1d10*/  @P0 BRA `(.L_x_114) ;  /* 0x0000000000680947 */ /* 0x000fea0003800000 */
[----:B------:R-:W-:-:S07]  /*1d20*/  IADD3 R27, PT, PT, R27, -0x1, RZ ;  /* 0xffffffff1b1b7810 */ /* 0x000fce0007ffe0ff */
.L_x_122:
[----:B------:R-:W-:Y:S04]  /*1d30*/  STG.E desc[UR6][R4.64+-0x4], R23 ;  /* 0xfffffc1704007986 */ /* 0x000fe8000c101906 */
[----:B------:R0:W-:Y:S02]  /*1d40*/  STG.E desc[UR6][R4.64], R22 ;  /* 0x0000001604007986 */ /* 0x0001e4000c101906 */
[----:B0-----:R-:W-:-:S05]  /*1d50*/  IMAD.WIDE R4, R27, 0x4, R2 ;  /* 0x000000041b047825 */ /* 0x001fca00078e0202 */
[----:B------:R-:W2:Y:S04]  /*1d60*/  LDG.E R23, desc[UR6][R4.64] ;  /* 0x0000000604177981 */ /* 0x000ea8000c1e1900 */
[----:B------:R-:W2:Y:S01]  /*1d70*/  LDG.E R22, desc[UR6][R4.64+-0x4] ;  /* 0xfffffc0604167981 */ /* 0x000ea2000c1e1900 */
[C---:B------:R-:W-:Y:S01]  /*1d80*/  ISETP.GT.AND P0, PT, R27.reuse, R6, PT ;  /* 0x000000061b00720c */ /* 0x040fe20003f04270 */
[----:B------:R-:W-:Y:S02]  /*1d90*/  VIADD R16, R27, 0xffffffff ;  /* 0xffffffff1b107836 */ /* 0x000fe40000000000 */
[----:B------:R-:W-:-:S03]  /*1da0*/  IMAD.MOV.U32 R25, RZ, RZ, R27 ;  /* 0x000000ffff197224 */ /* 0x000fc600078e001b */
[----:B------:R-:W-:Y:S02]  /*1db0*/  MOV R27, R16 ;  /* 0x00000010001b7202 */ /* 0x000fe40000000f00 */
[----:B--2---:R-:W-:-:S13]  /*1dc0*/  FSETP.LT.AND P1, PT, R23, R22, PT ;  /* 0x000000161700720b */ /* 0x004fda0003f21000 */
[----:B------:R-:W-:Y:S05]  /*1dd0*/  @P0 BRA P1, `(.L_x_122) ;  /* 0xfffffffc00d40947 */ /* 0x000fea000083ffff */
[----:B------:R-:W-:Y:S05]  /*1de0*/  BRA `(.L_x_114) ;  /* 0x0000000000347947 */ /* 0x000fea0003800000 */
.L_x_121:
[----:B------:R-:W-:Y:S01]  /*1df0*/  ISETP.GE.AND P0, PT, R27, R17, PT ;  /* 0x000000111b00720c */ /* 0x000fe20003f06270 */
[----:B------:R-:W-:-:S12]  /*1e00*/  IMAD.MOV.U32 R25, RZ, RZ, R27 ;  /* 0x000000ffff197224 */ /* 0x000fd800078e001b */
[----:B------:R-:W-:Y:S05]  /*1e10*/  @P0 BRA `(.L_x_114) ;  /* 0x0000000000280947 */ /* 0x000fea0003800000 */
[----:B------:R-:W-:-:S07]  /*1e20*/  IMAD.MOV.U32 R25, RZ, RZ, R27 ;  /* 0x000000ffff197224 */ /* 0x000fce00078e001b */
.L_x_123:
        /* <DEDUP_REMOVED lines=9> */
.L_x_114:
[----:B------:R-:W-:Y:S01]  /*1ec0*/  FSETP.NEU.AND P1, PT, R21, R12, PT ;  /* 0x0000000c1500720b */ /* 0x000fe20003f2d000 */
[C---:B------:R-:W-:Y:S01]  /*1ed0*/  VIADD R27, R25.reuse, 0x1 ;  /* 0x00000001191b7836 */ /* 0x040fe20000000000 */
[----:B------:R-:W-:-:S13]  /*1ee0*/  ISETP.GE.AND P0, PT, R25, R17, PT ;  /* 0x000000111900720c */ /* 0x000fda0003f06270 */
[----:B------:R-:W-:Y:S05]  /*1ef0*/  @!P0 BRA P1, `(.L_x_124) ;  /* 0xfffffff400ec8947 */ /* 0x000fea000083ffff */
.L_x_113:
[----:B0-----:R-:W0:Y:S08]  /*1f00*/  LDC.64 R4, c[0x0][0x398] ;  /* 0x0000e600ff047b82 */ /* 0x001e300000000a00 */
[----:B------:R-:W1:Y:S08]  /*1f10*/  LDC R23, c[0x0][0x380] ;  /* 0x0000e000ff177b82 */ /* 0x000e700000000800 */
        /* <DEDUP_REMOVED lines=8> */
[----:B------:R-:W-:-:S05]  /*1fa0*/  VIADD R11, R11, 0x1 ;  /* 0x000000010b0b7836 */ /* 0x000fca0000000000 */
[----:B------:R-:W-:Y:S01]  /*1fb0*/  ISETP.GE.AND P0, PT, R11, R10, PT ;  /* 0x0000000a0b00720c */ /* 0x000fe20003f06270 */
[----:B0-----:R-:W-:Y:S01]  /*1fc0*/  IMAD.WIDE R28, R13, 0x4, R2 ;  /* 0x000000040d1c7825 */ /* 0x001fe200078e0202 */
[----:B------:R-:W-:-:S03]  /*1fd0*/  IADD3 R9, PT, PT, R9, 0x1, RZ ;  /* 0x0000000109097810 */ /* 0x000fc60007ffe0ff */
[----:B------:R-:W-:Y:S02]  /*1fe0*/  IMAD.IADD R13, R20, 0x1, R13 ;  /* 0x00000001140d7824 */ /* 0x000fe400078e020d */
[----:B---3--:R-:W-:-:S04]  /*1ff0*/  FADD R21, R24, -R23 ;  /* 0x8000001718157221 */ /* 0x008fc80000000000 */
[----:B--2---:R-:W-:-:S06]  /*2000*/  FMUL R21, R26, R21 ;  /* 0x000000151a157220 */ /* 0x004fcc0000400000 */
[----:B------:R-:W0:Y:S02]  /*2010*/  F2I.TRUNC.NTZ R21, R21 ;  /* 0x0000001500157305 */ /* 0x000e24000020f100 */
[----:B0-----:R-:W-:-:S05]  /*2020*/  VIMNMX R12, PT, PT, RZ, R21, !PT ;  /* 0x00000015ff0c7248 */ /* 0x001fca0007fe0100 */
[----:B------:R1:W-:Y:S01]  /*2030*/  STG.E desc[UR6][R28.64], R12 ;  /* 0x0000000c1c007986 */ /* 0x0003e2000c101906 */
[----:B------:R-:W-:Y:S05]  /*2040*/  @!P0 BRA `(.L_x_125) ;  /* 0xfffffff4008c8947 */ /* 0x000fea000383ffff */
.L_x_112:
[----:B------:R-:W-:-:S13]  /*2050*/  ISETP.GE.AND P0, PT, R11, R7, PT ;  /* 0x000000070b00720c */ /* 0x000fda0003f06270 */
[----:B------:R-:W-:Y:S05]  /*2060*/  @P0 EXIT ;  /* 0x000000000000094d */ /* 0x000fea0003800000 */
[----:B------:R-:W-:Y:S01]  /*2070*/  IADD3 R10, PT, PT, R7, -R11, RZ ;  /* 0x8000000b070a7210 */ /* 0x000fe20007ffe0ff */
[----:B------:R-:W-:-:S03]  /*2080*/  IMAD.IADD R7, R11, 0x1, -R7 ;  /* 0x000000010b077824 */ /* 0x000fc600078e0a07 */
[----:B------:R-:W-:Y:S02]  /*2090*/  LOP3.LUT R8, R10, 0x3, RZ, 0xc0, !PT ;  /* 0x000000030a087812 */ /* 0x000fe400078ec0ff */
[----:B------:R-:W-:Y:S02]  /*20a0*/  ISETP.GT.U32.AND P0, PT, R7, -0x4, PT ;  /* 0xfffffffc0700780c */ /* 0x000fe40003f04070 */
[----:B------:R-:W-:-:S11]  /*20b0*/  ISETP.NE.AND P1, PT, R8, RZ, PT ;  /* 0x000000ff0800720c */ /* 0x000fd60003f25270 */
[----:B------:R-:W-:Y:S05]  /*20c0*/  @P0 BRA `(.L_x_126) ;  /* 0x0000000400000947 */ /* 0x000fea0003800000 */
[----:B------:R-:W2:Y:S01]  /*20d0*/  LDC.64 R6, c[0x0][0x3a8] ;  /* 0x0000ea00ff067b82 */ /* 0x000ea20000000a00 */
[----:B------:R-:W-:-:S04]  /*20e0*/  LOP3.LUT R10, R10, 0xfffffffc, RZ, 0xc0, !PT ;  /* 0xfffffffc0a0a7812 */ /* 0x000fc800078ec0ff */
[----:B------:R-:W-:Y:S01]  /*20f0*/  IADD3 R10, PT, PT, -R10, RZ, RZ ;  /* 0x000000ff0a0a7210 */ /* 0x000fe20007ffe1ff */
[----:B--2---:R-:W-:-:S03]  /*2100*/  IMAD.WIDE.U32 R6, R9, 0x4, R6 ;  /* 0x0000000409067825 */ /* 0x004fc600078e0006 */
[----:B------:R-:W-:-:S05]  /*2110*/  IADD3 R16, P0, PT, R6, 0x8, RZ ;  /* 0x0000000806107810 */ /* 0x000fca0007f1e0ff */
[----:B------:R-:W-:-:S08]  /*2120*/  IMAD.X R17, RZ, RZ, R7, P0 ;  /* 0x000000ffff117224 */ /* 0x000fd000000e0607 */
.L_x_127:
[----:B--2---:R-:W2:Y:S01]  /*2130*/  LDC.64 R14, c[0x0][0x388] ;  /* 0x0000e200ff0e7b82 */ /* 0x004ea20000000a00 */
[----:B------:R-:W-:Y:S01]  /*2140*/  IMAD.WIDE R6, R11, 0x4, R4 ;  /* 0x000000040b067825 */ /* 0x000fe200078e0204 */
[----:B-1----:R-:W3:Y:S04]  /*2150*/  LDG.E R12, desc[UR6][R16.64+-0x8] ;  /* 0xfffff806100c7981 */ /* 0x002ee8000c1e1900 */
[----:B------:R-:W0:Y:S01]  /*2160*/  LDG.E R21, desc[UR6][R6.64] ;  /* 0x0000000606157981 */ /* 0x000e22000c1e1900 */
[----:B--2---:R-:W-:-:S05]  /*2170*/  IMAD.WIDE R14, R0, 0x4, R14 ;  /* 0x00000004000e7825 */ /* 0x004fca00078e020e */
[----:B------:R-:W2:Y:S04]  /*2180*/  LDG.E R18, desc[UR6][R14.64] ;  /* 0x000000060e127981 */ /* 0x000ea8000c1e1900 */
[----:B------:R-:W2:Y:S01]  /*2190*/  LDG.E R19, desc[UR6][R14.64+0x4] ;  /* 0x000004060e137981 */ /* 0x000ea2000c1e1900 */
[----:B0-----:R-:W-:Y:S08]  /*21a0*/  F2F.F64.F32 R22, R21 ;  /* 0x0000001500167310 */ /* 0x001ff00000201800 */
[----:B---3--:R-:W-:Y:S01]  /*21b0*/  F2F.F64.F32 R24, R12 ;  /* 0x0000000c00187310 */ /* 0x008fe20000201800 */
[----:B--2---:R-:W-:-:S07]  /*21c0*/  FADD R26, R18, R19 ;  /* 0x00000013121a7221 */ /* 0x004fce0000000000 */
[----:B------:R-:W0:Y:S02]  /*21d0*/  F2F.F64.F32 R18, R26 ;  /* 0x0000001a00127310 */ /* 0x000e240000201800 */
[----:B0-----:R-:W-:-:S08]  /*21e0*/  DFMA R18, R18, -0.5, R22 ;  /* 0xbfe000001212782b */ /* 0x001fd00000000016 */
[----:B------:R-:W-:-:S10]  /*21f0*/  DMUL R24, R24, R18 ;  /* 0x0000001218187228 */ /* 0x000fd40000000000 */
[----:B------:R-:W0:Y:S01]  /*2200*/  F2I.F64.TRUNC R24, R24 ;  /* 0x0000001800187311 */ /* 0x000e22000030d100 */
[----:B------:R-:W-:Y:S01]  /*2210*/  IMAD.WIDE R22, R13, 0x4, R2 ;  /* 0x000000040d167825 */ /* 0x000fe200078e0202 */
[----:B0-----:R-:W-:-:S05]  /*2220*/  VIMNMX R27, PT, PT, RZ, R24, !PT ;  /* 0x00000018ff1b7248 */ /* 0x001fca0007fe0100 */
[----:B------:R-:W-:Y:S04]  /*2230*/  STG.E desc[UR6][R22.64], R27 ;  /* 0x0000001b16007986 */ /* 0x000fe8000c101906 */
[----:B------:R-:W2:Y:S04]  /*2240*/  LDG.E R19, desc[UR6][R6.64+0x4] ;  /* 0x0000040606137981 */ /* 0x000ea8000c1e1900 */
[----:B------:R-:W2:Y:S04]  /*2250*/  LDG.E R28, desc[UR6][R14.64+0x4] ;  /* 0x000004060e1c7981 */ /* 0x000ea8000c1e1900 */
[----:B------:R-:W3:Y:S01]  /*2260*/  LDG.E R18, desc[UR6][R16.64+-0x4] ;  /* 0xfffffc0610127981 */ /* 0x000ee2000c1e1900 */
[----:B--2---:R-:W-:-:S04]  /*2270*/  FADD R19, R19, -R28 ;  /* 0x8000001c13137221 */ /* 0x004fc80000000000 */
[----:B---3--:R-:W-:-:S06]  /*2280*/  FMUL R12, R18, R19 ;  /* 0x00000013120c7220 */ /* 0x008fcc0000400000 */
[----:B------:R-:W0:Y:S01]  /*2290*/  F2I.TRUNC.NTZ R12, R12 ;  /* 0x0000000c000c7305 */ /* 0x000e22000020f100 */
[----:B------:R-:W-:Y:S01]  /*22a0*/  IMAD.WIDE R18, R20, 0x4, R22 ;  /* 0x0000000414127825 */ /* 0x000fe200078e0216 */
[----:B0-----:R-:W-:-:S05]  /*22b0*/  VIMNMX R21, PT, PT, RZ, R12, !PT ;  /* 0x0000000cff157248 */ /* 0x001fca0007fe0100 */
[----:B------:R0:W-:Y:S04]  /*22c0*/  STG.E desc[UR6][R18.64], R21 ;  /* 0x0000001512007986 */ /* 0x0001e8000c101906 */
[----:B------:R-:W2:Y:S04]  /*22d0*/  LDG.E R24, desc[UR6][R14.64+0x4] ;  /* 0x000004060e187981 */ /* 0x000ea8000c1e1900 */
[----:B------:R-:W2:Y:S04]  /*22e0*/  LDG.E R25, desc[UR6][R14.64+0x8] ;  /* 0x000008060e197981 */ /* 0x000ea8000c1e1900 */
[----:B------:R-:W3:Y:S04]  /*22f0*/  LDG.E R28, desc[UR6][R6.64+0x8] ;  /* 0x00000806061c7981 */ /* 0x000ee8000c1e1900 */
[----:B------:R-:W4:Y:S01]  /*2300*/  LDG.E R26, desc[UR6][R16.64] ;  /* 0x00000006101a7981 */ /* 0x000f22000c1e1900 */
[----:B0-----:R-:W-:-:S04]  /*2310*/  IMAD.WIDE R18, R20, 0x4, R18 ;  /* 0x0000000414127825 */ /* 0x001fc800078e0212 */
[----:B--2---:R-:W-:Y:S01]  /*2320*/  FADD R24, R24, R25 ;  /* 0x0000001918187221 */ /* 0x004fe20000000000 */
[----:B---3--:R-:W-:Y:S08]  /*2330*/  F2F.F64.F32 R22, R28 ;  /* 0x0000001c00167310 */ /* 0x008ff00000201800 */
[----:B------:R-:W0:Y:S08]  /*2340*/  F2F.F64.F32 R24, R24 ;  /* 0x0000001800187310 */ /* 0x000e300000201800 */
[----:B----4-:R-:W1:Y:S01]  /*2350*/  F2F.F64.F32 R26, R26 ;  /* 0x0000001a001a7310 */ /* 0x010e620000201800 */
[----:B0-----:R-:W-:-:S08]  /*2360*/  DFMA R22, R24, -0.5, R22 ;  /* 0xbfe000001816782b */ /* 0x001fd00000000016 */
[----:B-1----:R-:W-:-:S10]  /*2370*/  DMUL R22, R26, R22 ;  /* 0x000000161a167228 */ /* 0x002fd40000000000 */
[----:B------:R-:W0:Y:S02]  /*2380*/  F2I.F64.TRUNC R22, R22 ;  /* 0x0000001600167311 */ /* 0x000e24000030d100 */
[----:B0-----:R-:W-:-:S05]  /*2390*/  VIMNMX R21, PT, PT, RZ, R22, !PT ;  /* 0x00000016ff157248 */ /* 0x001fca0007fe0100 */
[----:B------:R2:W-:Y:S04]  /*23a0*/  STG.E desc[UR6][R18.64], R21 ;  /* 0x0000001512007986 */ /* 0x0005e8000c101906 */
[----:B------:R-:W3:Y:S04]  /*23b0*/  LDG.E R6, desc[UR6][R6.64+0xc] ;  /* 0x00000c0606067981 */ /* 0x000ee8000c1e1900 */
[----:B------:R-:W3:Y:S04]  /*23c0*/  LDG.E R15, desc[UR6][R14.64+0x8] ;  /* 0x000008060e0f7981 */ /* 0x000ee8000c1e1900 */
[----:B------:R0:W4:Y:S01]  /*23d0*/  LDG.E R12, desc[UR6][R16.64+0x4] ;  /* 0x00000406100c7981 */ /* 0x000122000c1e1900 */
[----:B------:R-:W-:-:S04]  /*23e0*/  IADD3 R10, PT, PT, R10, 0x4, RZ ;  /* 0x000000040a0a7810 */ /* 0x000fc80007ffe0ff */
[----:B------:R-:W-:Y:S02]  /*23f0*/  ISETP.NE.AND P0, PT, R10, RZ, PT ;  /* 0x000000ff0a00720c */ /* 0x000fe40003f05270 */
[----:B0-----:R-:W-:Y:S01]  /*2400*/  IADD3 R16, P2, PT, R16, 0x10, RZ ;  /* 0x0000001010107810 */ /* 0x001fe20007f5e0ff */
[----:B------:R-:W-:Y:S01]  /*2410*/  VIADD R11, R11, 0x4 ;  /* 0x000000040b0b7836 */ /* 0x000fe20000000000 */
[----:B------:R-:W-:Y:S01]  /*2420*/  IADD3 R9, PT, PT, R9, 0x4, RZ ;  /* 0x0000000409097810 */ /* 0x000fe20007ffe0ff */
[----:B------:R-:W-:Y:S01]  /*2430*/  VIADD R0, R0, 0x2 ;  /* 0x0000000200007836 */ /* 0x000fe20000000000 */
[----:B------:R-:W-:Y:S01]  /*2440*/  LEA R13, R20, R13, 0x2 ;  /* 0x0000000d140d7211 */ /* 0x000fe200078e10ff */
[----:B------:R-:W-:Y:S02]  /*2450*/  IMAD.X R17, RZ, RZ, R17, P2 ;  /* 0x000000ffff117224 */ /* 0x000fe400010e0611 */
[----:B---3--:R-:W-:-:S04]  /*2460*/  FADD R25, R6, -R15 ;  /* 0x8000000f06197221 */ /* 0x008fc80000000000 */
[----:B----4-:R-:W-:-:S06]  /*2470*/  FMUL R12, R12, R25 ;  /* 0x000000190c0c7220 */ /* 0x010fcc0000400000 */
[----:B------:R-:W0:Y:S01]  /*2480*/  F2I.TRUNC.NTZ R12, R12 ;  /* 0x0000000c000c7305 */ /* 0x000e22000020f100 */
[----:B------:R-:W-:Y:S01]  /*2490*/  IMAD.WIDE R24, R20, 0x4, R18 ;  /* 0x0000000414187825 */ /* 0x000fe200078e0212 */
[----:B0-----:R-:W-:-:S05]  /*24a0*/  VIMNMX R23, PT, PT, RZ, R12, !PT ;  /* 0x0000000cff177248 */ /* 0x001fca0007fe0100 */
[----:B------:R2:W-:Y:S01]  /*24b0*/  STG.E desc[UR6][R24.64], R23 ;  /* 0x0000001718007986 */ /* 0x0005e2000c101906 */
[----:B------:R-:W-:Y:S05]  /*24c0*/  @P0 BRA `(.L_x_127) ;  /* 0xfffffffc00180947 */ /* 0x000fea000383ffff */
.L_x_126:
[----:B------:R-:W-:Y:S05]  /*24d0*/  @!P1 EXIT ;  /* 0x000000000000994d */ /* 0x000fea0003800000 */
[----:B------:R-:W3:Y:S01]  /*24e0*/  LDC.64 R14, c[0x0][0x3a8] ;  /* 0x0000ea00ff0e7b82 */ /* 0x000ee20000000a00 */
[----:B------:R-:W-:Y:S02]  /*24f0*/  IADD3 R10, PT, PT, -R8, RZ, RZ ;  /* 0x000000ff080a7210 */ /* 0x000fe40007ffe1ff */
[----:B-1----:R-:W-:-:S05]  /*2500*/  PRMT R12, RZ, 0x7610, R12 ;  /* 0x00007610ff0c7816 */ /* 0x002fca000000000c */
[----:B------:R-:W1:Y:S08]  /*2510*/  LDC.64 R2, c[0x0][0x388] ;  /* 0x0000e200ff027b82 */ /* 0x000e700000000a00 */
[----:B------:R-:W4:Y:S08]  /*2520*/  LDC.64 R4, c[0x0][0x398] ;  /* 0x0000e600ff047b82 */ /* 0x000f300000000a00 */
[----:B------:R-:W0:Y:S01]  /*2530*/  LDC.64 R6, c[0x0][0x3b8] ;  /* 0x0000ee00ff067b82 */ /* 0x000e220000000a00 */
[----:B---3--:R-:W-:-:S04]  /*2540*/  IMAD.WIDE.U32 R14, R9, 0x4, R14 ;  /* 0x00000004090e7825 */ /* 0x008fc800078e000e */
[----:B------:R-:W-:Y:S01]  /*2550*/  IMAD.MOV.U32 R9, RZ, RZ, R15 ;  /* 0x000000ffff097224 */ /* 0x000fe200078e000f */
[----:B--2---:R-:W-:-:S07]  /*2560*/  MOV R21, R14 ;  /* 0x0000000e00157202 */ /* 0x004fce0000000f00 */
.L_x_128:
[----:B------:R-:W-:Y:S01]  /*2570*/  LOP3.LUT P0, RZ, R12, 0xff, RZ, 0xc0, !PT ;  /* 0x000000ff0cff7812 */ /* 0x000fe2000780c0ff */
[----:B--2-4-:R-:W-:-:S04]  /*2580*/  IMAD.WIDE R16, R11, 0x4, R4 ;  /* 0x000000040b107825 */ /* 0x014fc800078e0204 */
[----:B-1----:R-:W-:-:S04]  /*2590*/  IMAD.WIDE R18, R0, 0x4, R2 ;  /* 0x0000000400127825 */ /* 0x002fc800078e0202 */
[----:B------:R-:W-:-:S04]  /*25a0*/  IMAD.MOV.U32 R8, RZ, RZ, R21 ;  /* 0x000000ffff087224 */ /* 0x000fc800078e0015 */
[----:B------:R-:W2:Y:S04]  /*25b0*/  @P0 LDG.E R14, desc[UR6][R16.64] ;  /* 0x00000006100e0981 */ /* 0x000ea8000c1e1900 */
[----:B------:R-:W2:Y:S04]  /*25c0*/  @P0 LDG.E R15, desc[UR6][R18.64] ;  /* 0x00000006120f0981 */ /* 0x000ea8000c1e1900 */
[----:B------:R-:W3:Y:S01]  /*25d0*/  @P0 LDG.E R12, desc[UR6][R8.64] ;  /* 0x00000006080c0981 */ /* 0x000ee2000c1e1900 */
[----:B--2---:R-:W-:-:S04]  /*25e0*/  @P0 FADD R15, R14, -R15 ;  /* 0x8000000f0e0f0221 */ /* 0x004fc80000000000 */
[----:B---3--:R-:W-:Y:S01]  /*25f0*/  @P0 FMUL R12, R12, R15 ;  /* 0x0000000f0c0c0220 */ /* 0x008fe20000400000 */
[----:B0-----:R-:W-:-:S05]  /*2600*/  IMAD.WIDE R14, R13, 0x4, R6 ;  /* 0x000000040d0e7825 */ /* 0x001fca00078e0206 */
[----:B------:R-:W0:Y:S02]  /*2610*/  @P0 F2I.TRUNC.NTZ R12, R12 ;  /* 0x0000000c000c0305 */ /* 0x000e24000020f100 */
[----:B0-----:R-:W-:-:S05]  /*2620*/  @P0 VIMNMX R21, PT, PT, RZ, R12, !PT ;  /* 0x0000000cff150248 */ /* 0x001fca0007fe0100 */
[----:B------:R0:W-:Y:S04]  /*2630*/  @P0 STG.E desc[UR6][R14.64], R21 ;  /* 0x000000150e000986 */ /* 0x0001e8000c101906 */
[----:B------:R-:W2:Y:S04]  /*2640*/  @!P0 LDG.E R25, desc[UR6][R18.64] ;  /* 0x0000000612198981 */ /* 0x000ea8000c1e1900 */
[----:B------:R-:W2:Y:S04]  /*2650*/  @!P0 LDG.E R26, desc[UR6][R18.64+0x4] ;  /* 0x00000406121a8981 */ /* 0x000ea8000c1e1900 */
[----:B------:R1:W3:Y:S04]  /*2660*/  @!P0 LDG.E R28, desc[UR6][R16.64] ;  /* 0x00000006101c8981 */ /* 0x0002e8000c1e1900 */
[----:B------:R4:W5:Y:S01]  /*2670*/  @!P0 LDG.E R24, desc[UR6][R8.64] ;  /* 0x0000000608188981 */ /* 0x000962000c1e1900 */
[----:B------:R-:W-:-:S04]  /*2680*/  IADD3 R10, PT, PT, R10, 0x1, RZ ;  /* 0x000000010a0a7810 */ /* 0x000fc80007ffe0ff */
[----:B------:R-:W-:Y:S01]  /*2690*/  ISETP.NE.AND P2, PT, R10, RZ, PT ;  /* 0x000000ff0a00720c */ /* 0x000fe20003f45270 */
[----:B-1----:R-:W-:Y:S01]  /*26a0*/  IMAD.MOV.U32 R16, RZ, RZ, 0x1 ;  /* 0x00000001ff107424 */ /* 0x002fe200078e00ff */
[----:B------:R-:W-:Y:S02]  /*26b0*/  @P0 PRMT R12, RZ, 0x7610, R12 ;  /* 0x00007610ff0c0816 */ /* 0x000fe4000000000c */
[----:B0-----:R-:W-:Y:S01]  /*26c0*/  IADD3 R21, P1, PT, R8, 0x4, RZ ;  /* 0x0000000408157810 */ /* 0x001fe20007f3e0ff */
[----:B------:R-:W-:Y:S01]  /*26d0*/  @!P0 VIADD R0, R0, 0x1 ;  /* 0x0000000100008836 */ /* 0x000fe20000000000 */
[----:B------:R-:W-:Y:S01]  /*26e0*/  @!P0 PRMT R12, R16, 0x7610, R12 ;  /* 0x00007610100c8816 */ /* 0x000fe2000000000c */
[----:B------:R-:W-:Y:S01]  /*26f0*/  IMAD.IADD R13, R20, 0x1, R13 ;  /* 0x00000001140d7824 */ /* 0x000fe200078e020d */
[----:B----4-:R-:W-:Y:S02]  /*2700*/  IADD3.X R9, PT, PT, RZ, R9, RZ, P1, !PT ;  /* 0x00000009ff097210 */ /* 0x010fe40000ffe4ff */
[----:B------:R-:W-:Y:S01]  /*2710*/  IADD3 R11, PT, PT, R11, 0x1, RZ ;  /* 0x000000010b0b7810 */ /* 0x000fe20007ffe0ff */
[----:B--2---:R-:W-:Y:S01]  /*2720*/  @!P0 FADD R26, R25, R26 ;  /* 0x0000001a191a8221 */ /* 0x004fe20000000000 */
[----:B---3--:R-:W-:Y:S08]  /*2730*/  @!P0 F2F.F64.F32 R22, R28 ;  /* 0x0000001c00168310 */ /* 0x008ff00000201800 */
[----:B------:R-:W0:Y:S08]  /*2740*/  @!P0 F2F.F64.F32 R26, R26 ;  /* 0x0000001a001a8310 */ /* 0x000e300000201800 */
[----:B-----5:R-:W1:Y:S01]  /*2750*/  @!P0 F2F.F64.F32 R24, R24 ;  /* 0x0000001800188310 */ /* 0x020e620000201800 */
[----:B0-----:R-:W-:-:S08]  /*2760*/  @!P0 DFMA R22, R26, -0.5, R22 ;  /* 0xbfe000001a16882b */ /* 0x001fd00000000016 */
[----:B-1----:R-:W-:-:S10]  /*2770*/  @!P0 DMUL R22, R24, R22 ;  /* 0x0000001618168228 */ /* 0x002fd40000000000 */
[----:B------:R-:W0:Y:S02]  /*2780*/  @!P0 F2I.F64.TRUNC R22, R22 ;  /* 0x0000001600168311 */ /* 0x000e24000030d100 */
[----:B0-----:R-:W-:-:S05]  /*2790*/  @!P0 VIMNMX R17, PT, PT, RZ, R22, !PT ;  /* 0x00000016ff118248 */ /* 0x001fca0007fe0100 */
[----:B------:R2:W-:Y:S01]  /*27a0*/  @!P0 STG.E desc[UR6][R14.64], R17 ;  /* 0x000000110e008986 */ /* 0x0005e2000c101906 */
[----:B------:R-:W-:Y:S05]  /*27b0*/  @P2 BRA `(.L_x_128) ;  /* 0xfffffffc006c2947 */ /* 0x000fea000383ffff */
[----:B------:R-:W-:Y:S05]  /*27c0*/  EXIT ;  /* 0x000000000000794d */ /* 0x000fea0003800000 */
        .weak           $__internal_1_$__cuda_sm3x_div_rn_noftz_f32_slowpath
        .type           $__internal_1_$__cuda_sm3x_div_rn_noftz_f32_slowpath,@function
        .size           $__internal_1_$__cuda_sm3x_div_rn_noftz_f32_slowpath,(.L_x_139 - $__internal_1_$__cuda_sm3x_div_rn_noftz_f32_slowpath)
$__internal_1_$__cuda_sm3x_div_rn_noftz_f32_slowpath:
[----:B------:R-:W-:Y:S02]  /*27d0*/  SHF.R.U32.HI R2, RZ, 0x17, R3 ;  /* 0x00000017ff027819 */ /* 0x000fe40000011603 */
[----:B------:R-:W-:Y:S02]  /*27e0*/  SHF.R.U32.HI R21, RZ, 0x17, R0 ;  /* 0x00000017ff157819 */ /* 0x000fe40000011600 */
[----:B------:R-:W-:Y:S02]  /*27f0*/  LOP3.LUT R2, R2, 0xff, RZ, 0xc0, !PT ;  /* 0x000000ff02027812 */ /* 0x000fe400078ec0ff */
[----:B------:R-:W-:Y:S02]  /*2800*/  LOP3.LUT R21, R21, 0xff, RZ, 0xc0, !PT ;  /* 0x000000ff15157812 */ /* 0x000fe400078ec0ff */
[----:B------:R-:W-:-:S03]  /*2810*/  IADD3 R23, PT, PT, R2, -0x1, RZ ;  /* 0xffffffff02177810 */ /* 0x000fc60007ffe0ff */
[----:B------:R-:W-:Y:S01]  /*2820*/  VIADD R24, R21, 0xffffffff ;  /* 0xffffffff15187836 */ /* 0x000fe20000000000 */
[----:B------:R-:W-:-:S04]  /*2830*/  ISETP.GT.U32.AND P0, PT, R23, 0xfd, PT ;  /* 0x000000fd1700780c */ /* 0x000fc80003f04070 */
[----:B------:R-:W-:-:S13]  /*2840*/  ISETP.GT.U32.OR P0, PT, R24, 0xfd, P0 ;  /* 0x000000fd1800780c */ /* 0x000fda0000704470 */
[----:B------:R-:W-:Y:S01]  /*2850*/  @!P0 MOV R11, RZ ;  /* 0x000000ff000b8202 */ /* 0x000fe20000000f00 */
        /* <DEDUP_REMOVED lines=19> */
[----:B------:R-:W-:Y:S01]  /*2990*/  @P0 IMAD.MOV.U32 R11, RZ, RZ, RZ ;  /* 0x000000ffff0b0224 */ /* 0x000fe200078e00ff */
[----:B------:R-:W-:Y:S01]  /*29a0*/  @!P0 MOV R11, 0xffffffc0 ;  /* 0xffffffc0000b8802 */ /* 0x000fe20000000f00 */
[----:B------:R-:W-:Y:S01]  /*29b0*/  @!P0 FFMA R0, R0, 1.84467440737095516160e+19, RZ ;  /* 0x5f80000000008823 */ /* 0x000fe200000000ff */
[----:B------:R-:W-:-:S03]  /*29c0*/  @!P1 FFMA R3, R3, 1.84467440737095516160e+19, RZ ;  /* 0x5f80000003039823 */ /* 0x000fc600000000ff */
[----:B------:R-:W-:-:S07]  /*29d0*/  @!P1 VIADD R11, R11, 0x40 ;  /* 0x000000400b0b9836 */ /* 0x000fce0000000000 */
.L_x_129:
[----:B------:R-:W-:Y:S01]  /*29e0*/  LEA R24, R2, 0xc0800000, 0x17 ;  /* 0xc080000002187811 */ /* 0x000fe200078eb8ff */
[----:B------:R-:W-:-:S03]  /*29f0*/  VIADD R23, R21, 0xffffff81 ;  /* 0xffffff8115177836 */ /* 0x000fc60000000000 */
[----:B------:R-:W-:Y:S01]  /*2a00*/  IADD3 R27, PT, PT, -R24, R3, RZ ;  /* 0x00000003181b7210 */ /* 0x000fe20007ffe1ff */
[----:B------:R-:W-:-:S03]  /*2a10*/  IMAD R0, R23, -0x800000, R0 ;  /* 0xff80000017007824 */ /* 0x000fc600078e0200 */
        /* <DEDUP_REMOVED lines=8> */
[----:B------:R-:W-:Y:S01]  /*2aa0*/  FFMA R3, R3, R26, R0 ;  /* 0x0000001a03037223 */ /* 0x000fe20000000000 */
[----:B------:R-:W-:-:S03]  /*2ab0*/  IADD3 R11, PT, PT, R24, R11, RZ ;  /* 0x0000000b180b7210 */ /* 0x000fc60007ffe0ff */
[----:B------:R-:W-:-:S05]  /*2ac0*/  FFMA R0, R21, R3, R26 ;  /* 0x0000000315007223 */ /* 0x000fca000000001a */
[----:B------:R-:W-:-:S04]  /*2ad0*/  SHF.R.U32.HI R2, RZ, 0x17, R0 ;  /* 0x00000017ff027819 */ /* 0x000fc80000011600 */
[----:B------:R-:W-:-:S05]  /*2ae0*/  LOP3.LUT R2, R2, 0xff, RZ, 0xc0, !PT ;  /* 0x000000ff02027812 */ /* 0x000fca00078ec0ff */
[----:B------:R-:W-:-:S05]  /*2af0*/  IMAD.IADD R2, R2, 0x1, R11 ;  /* 0x0000000102027824 */ /* 0x000fca00078e020b */
[----:B------:R-:W-:-:S04]  /*2b00*/  IADD3 R23, PT, PT, R2, -0x1, RZ ;  /* 0xffffffff02177810 */ /* 0x000fc80007ffe0ff */
        /* <DEDUP_REMOVED lines=9> */
[CCC-:B------:R-:W-:Y:S01]  /*2ba0*/  FFMA.RZ R11, R21.reuse, R3.reuse, R26.reuse ;  /* 0x00000003150b7223 */ /* 0x1c0fe2000000c01a */
[CCC-:B------:R-:W-:Y:S01]  /*2bb0*/  FFMA.RP R23, R21.reuse, R3.reuse, R26.reuse ;  /* 0x0000000315177223 */ /* 0x1c0fe2000000801a */
[----:B------:R-:W-:Y:S01]  /*2bc0*/  FFMA.RM R26, R21, R3, R26 ;  /* 0x00000003151a7223 */ /* 0x000fe2000000401a */
[C---:B------:R-:W-:Y:S01]  /*2bd0*/  VIADD R3, R2.reuse, 0x20 ;  /* 0x0000002002037836 */ /* 0x040fe20000000000 */
[C---:B------:R-:W-:Y:S02]  /*2be0*/  ISETP.NE.AND P3, PT, R2.reuse, RZ, PT ;  /* 0x000000ff0200720c */ /* 0x040fe40003f65270 */
[----:B------:R-:W-:Y:S02]  /*2bf0*/  LOP3.LUT R11, R11, 0x7fffff, RZ, 0xc0, !PT ;  /* 0x007fffff0b0b7812 */ /* 0x000fe400078ec0ff */
[----:B------:R-:W-:Y:S02]  /*2c00*/  ISETP.NE.AND P1, PT, R2, RZ, PT ;  /* 0x000000ff0200720c */ /* 0x000fe40003f25270 */
[----:B------:R-:W-:-:S02]  /*2c10*/  LOP3.LUT R24, R11, 0x800000, RZ, 0xfc, !PT ;  /* 0x008000000b187812 */ /* 0x000fc400078efcff */
[----:B------:R-:W-:Y:S02]  /*2c20*/  IADD3 R2, PT, PT, -R2, RZ, RZ ;  /* 0x000000ff02027210 */ /* 0x000fe40007ffe1ff */
[----:B------:R-:W-:Y:S02]  /*2c30*/  SHF.L.U32 R3, R24, R3, RZ ;  /* 0x0000000318037219 */ /* 0x000fe400000006ff */
[----:B------:R-:W-:Y:S02]  /*2c40*/  FSETP.NEU.FTZ.AND P0, PT, R23, R26, PT ;  /* 0x0000001a1700720b */ /* 0x000fe40003f1d000 */
[----:B------:R-:W-:Y:S02]  /*2c50*/  SEL R11, R2, RZ, P3 ;  /* 0x000000ff020b7207 */ /* 0x000fe40001800000 */
[----:B------:R-:W-:Y:S02]  /*2c60*/  ISETP.NE.AND P1, PT, R3, RZ, P1 ;  /* 0x000000ff0300720c */ /* 0x000fe40000f25270 */
[----:B------:R-:W-:-:S02]  /*2c70*/  SHF.R.U32.HI R24, RZ, R11, R24 ;  /* 0x0000000bff187219 */ /* 0x000fc40000011618 */
[----:B------:R-:W-:Y:S02]  /*2c80*/  PLOP3.LUT P0, PT, P0, P1, PT, 0xf8, 0x8f ;  /* 0x00000000008f781c */ /* 0x000fe40000703f70 */
[----:B------:R-:W-:Y:S02]  /*2c90*/  SHF.R.U32.HI R2, RZ, 0x1, R24 ;  /* 0x00000001ff027819 */ /* 0x000fe40000011618 */
[----:B------:R-:W-:-:S04]  /*2ca0*/  SEL R3, RZ, 0x1, !P0 ;  /* 0x00000001ff037807 */ /* 0x000fc80004000000 */
[----:B------:R-:W-:-:S04]  /*2cb0*/  LOP3.LUT R3, R3, 0x1, R2, 0xf8, !PT ;  /* 0x0000000103037812 */ /* 0x000fc800078ef802 */
[----:B------:R-:W-:-:S05]  /*2cc0*/  LOP3.LUT R3, R3, R24, RZ, 0xc0, !PT ;  /* 0x0000001803037212 */ /* 0x000fca00078ec0ff */
[----:B------:R-:W-:-:S05]  /*2cd0*/  IMAD.IADD R3, R2, 0x1, R3 ;  /* 0x0000000102037824 */ /* 0x000fca00078e0203 */
[----:B------:R-:W-:Y:S01]  /*2ce0*/  LOP3.LUT R0, R3, R0, RZ, 0xfc, !PT ;  /* 0x0000000003007212 */ /* 0x000fe200078efcff */
[----:B------:R-:W-:Y:S06]  /*2cf0*/  BRA `(.L_x_136) ;  /* 0x0000000000347947 */ /* 0x000fec0003800000 */
.L_x_135:
[----:B------:R-:W-:-:S04]  /*2d00*/  LOP3.LUT R0, R0, 0x80000000, RZ, 0xc0, !PT ;  /* 0x8000000000007812 */ /* 0x000fc800078ec0ff */
[----:B------:R-:W-:Y:S01]  /*2d10*/  LOP3.LUT R0, R0, 0x7f800000, RZ, 0xfc, !PT ;  /* 0x7f80000000007812 */ /* 0x000fe200078efcff */
[----:B------:R-:W-:Y:S06]  /*2d20*/  BRA `(.L_x_136) ;  /* 0x0000000000287947 */ /* 0x000fec0003800000 */
.L_x_134:
[----:B------:R-:W-:Y:S01]  /*2d30*/  LEA R0, R11, R0, 0x17 ;  /* 0x000000000b007211 */ /* 0x000fe200078eb8ff */
[----:B------:R-:W-:Y:S06]  /*2d40*/  BRA `(.L_x_136) ;  /* 0x0000000000207947 */ /* 0x000fec0003800000 */
.L_x_133:
[----:B------:R-:W-:-:S04]  /*2d50*/  LOP3.LUT R0, R3, 0x80000000, R0, 0x48, !PT ;  /* 0x8000000003007812 */ /* 0x000fc800078e4800 */
[----:B------:R-:W-:Y:S01]  /*2d60*/  LOP3.LUT R0, R0, 0x7f800000, RZ, 0xfc, !PT ;  /* 0x7f80000000007812 */ /* 0x000fe200078efcff */
[----:B------:R-:W-:Y:S06]  /*2d70*/  BRA `(.L_x_136) ;  /* 0x0000000000147947 */ /* 0x000fec0003800000 */
.L_x_132:
[----:B------:R-:W-:Y:S01]  /*2d80*/  LOP3.LUT R0, R3, 0x80000000, R0, 0x48, !PT ;  /* 0x8000000003007812 */ /* 0x000fe200078e4800 */
[----:B------:R-:W-:Y:S06]  /*2d90*/  BRA `(.L_x_136) ;  /* 0x00000000000c7947 */ /* 0x000fec0003800000 */
.L_x_131:
[----:B------:R-:W0:Y:S01]  /*2da0*/  MUFU.RSQ R0, -QNAN ;  /* 0xffc0000000007908 */ /* 0x000e220000001400 */
[----:B------:R-:W-:Y:S05]  /*2db0*/  BRA `(.L_x_136) ;  /* 0x0000000000047947 */ /* 0x000fea0003800000 */
.L_x_130:
[----:B------:R-:W-:-:S07]  /*2dc0*/  FADD.FTZ R0, R0, R3 ;  /* 0x0000000300007221 */ /* 0x000fce0000010000 */
.L_x_136:
[----:B------:R-:W-:Y:S02]  /*2dd0*/  HFMA2 R23, -RZ, RZ, 0, 0 ;  /* 0x00000000ff177431 */ /* 0x000fe400000001ff */
[----:B0-----:R-:W-:Y:S02]  /*2de0*/  IMAD.MOV.U32 R11, RZ, RZ, R0 ;  /* 0x000000ffff0b7224 */ /* 0x001fe400078e0000 */
[----:B------:R-:W-:Y:S05]  /*2df0*/  RET.REL.NODEC R22 `(medianKernel) ;  /* 0xffffffd016807950 */ /* 0x000fea0003c3ffff */
.L_x_137:
        /* <DEDUP_REMOVED lines=16> */
.L_x_139:


//--------------------- .nv.shared.reserved.0     --------------------------
	.section	.nv.shared.reserved.0,"aw",@nobits
	.weak		__nv_reservedSMEM_offset_0_alias
	.size		__nv_reservedSMEM_offset_0_alias, 0, 64
	.other		__nv_reservedSMEM_offset_0_alias,@"STO_CUDA_RESERVED_SHARED STV_DEFAULT"
__nv_reservedSMEM_offset_0_alias:
	.zero		0
	.zero		64


//--------------------- .nv.constant0.medianKernelInterpolate --------------------------
	.section	.nv.constant0.medianKernelInterpolate,"a",@progbits
	.sectionflags	@""
	.align	4
.nv.constant0.medianKernelInterpolate:
	.zero		964


//--------------------- .nv.constant0.medianKernel --------------------------
	.section	.nv.constant0.medianKernel,"a",@progbits
	.sectionflags	@""
	.align	4
.nv.constant0.medianKernel:
	.zero		964


//--------------------- SYMBOLS --------------------------

	.type		.nv.reservedSmem.offset0,@object
	.size		.nv.reservedSmem.offset0,0x4
